//
// Generated by NVIDIA NVVM Compiler
//
// Compiler Build ID: CL-36424714
// Cuda compilation tools, release 13.0, V13.0.88
// Based on NVVM 20.0.0
//

.version 9.0
.target sm_100
.address_size 64

	// .globl	_Z24multiStagePipelineKernelPiPKiii
// _ZZ24multiStagePipelineKernelPiPKiiiE12shared_state has been demoted
.extern .shared .align 16 .b8 smem[];

.visible .entry _Z24multiStagePipelineKernelPiPKiii(
	.param .u64 .ptr .align 1 _Z24multiStagePipelineKernelPiPKiii_param_0,
	.param .u64 .ptr .align 1 _Z24multiStagePipelineKernelPiPKiii_param_1,
	.param .u32 _Z24multiStagePipelineKernelPiPKiii_param_2,
	.param .u32 _Z24multiStagePipelineKernelPiPKiii_param_3
)
{
	.local .align 8 .b8 	__local_depot0[8];
	.reg .b64 	%SP;
	.reg .b64 	%SPL;
	.reg .pred 	%p<97>;
	.reg .b16 	%rs<91>;
	.reg .b32 	%r<359>;
	.reg .b64 	%rd<205>;
	// demoted variable
	.shared .align 8 .b8 _ZZ24multiStagePipelineKernelPiPKiiiE12shared_state[40];
	mov.u64 	%SPL, __local_depot0;
	ld.param.u64 	%rd145, [_Z24multiStagePipelineKernelPiPKiii_param_0];
	ld.param.u64 	%rd144, [_Z24multiStagePipelineKernelPiPKiii_param_1];
	ld.param.u32 	%r39, [_Z24multiStagePipelineKernelPiPKiii_param_2];
	ld.param.u32 	%r40, [_Z24multiStagePipelineKernelPiPKiii_param_3];
	cvta.to.global.u64 	%rd1, %rd145;
	add.u64 	%rd2, %SPL, 0;
	st.local.u64 	[%rd2], %rd144;
	mov.u32 	%r1, %tid.x;
	mov.u32 	%r41, %ntid.x;
	mov.u32 	%r42, %ntid.y;
	mul.lo.s32 	%r43, %r41, %r42;
	mov.u32 	%r44, %ntid.z;
	mul.lo.s32 	%r2, %r43, %r44;
	mov.u32 	%r45, %tid.y;
	mov.u32 	%r46, %tid.z;
	mad.lo.s32 	%r47, %r46, %r42, %r45;
	mul.lo.s32 	%r3, %r47, %r41;
	or.b32  	%r48, %r3, %r1;
	setp.ne.s32 	%p2, %r48, 0;
	@%p2 bra 	$L__BB0_2;
	mov.u32 	%r51, _ZZ24multiStagePipelineKernelPiPKiiiE12shared_state;
	add.s32 	%r49, %r51, 8;
	// begin inline asm
	mbarrier.init.shared.b64 [%r49], %r2;
	// end inline asm
	// begin inline asm
	mbarrier.init.shared.b64 [%r51], %r2;
	// end inline asm
	add.s32 	%r53, %r51, 24;
	// begin inline asm
	mbarrier.init.shared.b64 [%r53], %r2;
	// end inline asm
	add.s32 	%r55, %r51, 16;
	// begin inline asm
	mbarrier.init.shared.b64 [%r55], %r2;
	// end inline asm
	cvt.u64.u32 	%rd148, %r51;
	cvta.shared.u64 	%rd149, %rd148;
	add.s64 	%rd147, %rd149, 32;
	// begin inline asm
	st.relaxed.cta.b32 [%rd147],%r2;
	// end inline asm
$L__BB0_2:
	barrier.sync 	0;
	mov.b32 	%r350, 0;
	// begin inline asm
	mov.u64 %rd150, %globaltimer;
	// end inline asm
	mov.u32 	%r62, _ZZ24multiStagePipelineKernelPiPKiiiE12shared_state;
	add.s32 	%r60, %r62, 8;
$L__BB0_3:
	mov.b32 	%r61, 1;
	// begin inline asm
	{
	.reg .pred p;
	mbarrier.try_wait.parity.shared.b64 p, [%r60], %r61;
	selp.b32 %r59, 1, 0, p;
	}
	// end inline asm
	setp.ne.s32 	%p3, %r59, 0;
	@%p3 bra 	$L__BB0_10;
	setp.gt.s32 	%p94, %r350, 15;
	@%p94 bra 	$L__BB0_6;
	add.s32 	%r350, %r350, 1;
	bra.uni 	$L__BB0_3;
$L__BB0_6:
	// begin inline asm
	mov.u64 %rd199, %globaltimer;
	// end inline asm
	sub.s64 	%rd4, %rd199, %rd150;
	setp.lt.s64 	%p95, %rd4, 4000000;
	@%p95 bra 	$L__BB0_8;
	mov.b32 	%r348, 1000000;
	// begin inline asm
	nanosleep.u32 %r348;
	// end inline asm
	bra.uni 	$L__BB0_3;
$L__BB0_8:
	setp.lt.s64 	%p96, %rd4, 40000;
	@%p96 bra 	$L__BB0_3;
	shr.s64 	%rd200, %rd4, 63;
	shr.u64 	%rd201, %rd200, 62;
	add.s64 	%rd202, %rd4, %rd201;
	shr.u64 	%rd203, %rd202, 2;
	cvt.u32.u64 	%r349, %rd203;
	// begin inline asm
	nanosleep.u32 %r349;
	// end inline asm
	bra.uni 	$L__BB0_3;
$L__BB0_10:
	mul.wide.s32 	%rd5, %r40, 4;
	cvt.u64.u32 	%rd6, %r2;
	add.s32 	%r63, %r3, %r1;
	cvt.u64.u32 	%rd7, %r63;
	setp.le.u64 	%p4, %rd5, %rd7;
	@%p4 bra 	$L__BB0_76;
	mov.u32 	%r65, smem;
	mov.u64 	%rd204, %rd7;
$L__BB0_12:
	.pragma "nounroll";
	add.s64 	%rd9, %rd2, %rd204;
	ld.local.u8 	%rs8, [%rd9];
	cvt.u32.u64 	%r64, %rd204;
	add.s32 	%r66, %r65, %r64;
	st.shared.u8 	[%r66], %rs8;
	add.s64 	%rd10, %rd204, %rd6;
	setp.ge.u64 	%p5, %rd10, %rd5;
	@%p5 bra 	$L__BB0_76;
	add.s64 	%rd11, %rd9, %rd6;
	ld.local.u8 	%rs9, [%rd11];
	cvt.u32.u64 	%r67, %rd10;
	add.s32 	%r69, %r65, %r67;
	st.shared.u8 	[%r69], %rs9;
	add.s64 	%rd12, %rd10, %rd6;
	setp.ge.u64 	%p6, %rd12, %rd5;
	@%p6 bra 	$L__BB0_76;
	add.s64 	%rd13, %rd11, %rd6;
	ld.local.u8 	%rs10, [%rd13];
	cvt.u32.u64 	%r70, %rd12;
	add.s32 	%r72, %r65, %r70;
	st.shared.u8 	[%r72], %rs10;
	add.s64 	%rd14, %rd12, %rd6;
	setp.ge.u64 	%p7, %rd14, %rd5;
	@%p7 bra 	$L__BB0_76;
	add.s64 	%rd15, %rd13, %rd6;
	ld.local.u8 	%rs11, [%rd15];
	cvt.u32.u64 	%r73, %rd14;
	add.s32 	%r75, %r65, %r73;
	st.shared.u8 	[%r75], %rs11;
	add.s64 	%rd16, %rd14, %rd6;
	setp.ge.u64 	%p8, %rd16, %rd5;
	@%p8 bra 	$L__BB0_76;
	add.s64 	%rd17, %rd15, %rd6;
	ld.local.u8 	%rs12, [%rd17];
	cvt.u32.u64 	%r76, %rd16;
	add.s32 	%r78, %r65, %r76;
	st.shared.u8 	[%r78], %rs12;
	add.s64 	%rd18, %rd16, %rd6;
	setp.ge.u64 	%p9, %rd18, %rd5;
	@%p9 bra 	$L__BB0_76;
	add.s64 	%rd19, %rd17, %rd6;
	ld.local.u8 	%rs13, [%rd19];
	cvt.u32.u64 	%r79, %rd18;
	add.s32 	%r81, %r65, %r79;
	st.shared.u8 	[%r81], %rs13;
	add.s64 	%rd20, %rd18, %rd6;
	setp.ge.u64 	%p10, %rd20, %rd5;
	@%p10 bra 	$L__BB0_76;
	add.s64 	%rd21, %rd19, %rd6;
	ld.local.u8 	%rs14, [%rd21];
	cvt.u32.u64 	%r82, %rd20;
	add.s32 	%r84, %r65, %r82;
	st.shared.u8 	[%r84], %rs14;
	add.s64 	%rd22, %rd20, %rd6;
	setp.ge.u64 	%p11, %rd22, %rd5;
	@%p11 bra 	$L__BB0_76;
	add.s64 	%rd23, %rd21, %rd6;
	ld.local.u8 	%rs15, [%rd23];
	cvt.u32.u64 	%r85, %rd22;
	add.s32 	%r87, %r65, %r85;
	st.shared.u8 	[%r87], %rs15;
	add.s64 	%rd24, %rd22, %rd6;
	setp.ge.u64 	%p12, %rd24, %rd5;
	@%p12 bra 	$L__BB0_76;
	add.s64 	%rd25, %rd23, %rd6;
	ld.local.u8 	%rs16, [%rd25];
	cvt.u32.u64 	%r88, %rd24;
	add.s32 	%r90, %r65, %r88;
	st.shared.u8 	[%r90], %rs16;
	add.s64 	%rd26, %rd24, %rd6;
	setp.ge.u64 	%p13, %rd26, %rd5;
	@%p13 bra 	$L__BB0_76;
	add.s64 	%rd27, %rd25, %rd6;
	ld.local.u8 	%rs17, [%rd27];
	cvt.u32.u64 	%r91, %rd26;
	add.s32 	%r93, %r65, %r91;
	st.shared.u8 	[%r93], %rs17;
	add.s64 	%rd28, %rd26, %rd6;
	setp.ge.u64 	%p14, %rd28, %rd5;
	@%p14 bra 	$L__BB0_76;
	add.s64 	%rd29, %rd27, %rd6;
	ld.local.u8 	%rs18, [%rd29];
	cvt.u32.u64 	%r94, %rd28;
	add.s32 	%r96, %r65, %r94;
	st.shared.u8 	[%r96], %rs18;
	add.s64 	%rd30, %rd28, %rd6;
	setp.ge.u64 	%p15, %rd30, %rd5;
	@%p15 bra 	$L__BB0_76;
	add.s64 	%rd31, %rd29, %rd6;
	ld.local.u8 	%rs19, [%rd31];
	cvt.u32.u64 	%r97, %rd30;
	add.s32 	%r99, %r65, %r97;
	st.shared.u8 	[%r99], %rs19;
	add.s64 	%rd32, %rd30, %rd6;
	setp.ge.u64 	%p16, %rd32, %rd5;
	@%p16 bra 	$L__BB0_76;
	add.s64 	%rd33, %rd31, %rd6;
	ld.local.u8 	%rs20, [%rd33];
	cvt.u32.u64 	%r100, %rd32;
	add.s32 	%r102, %r65, %r100;
	st.shared.u8 	[%r102], %rs20;
	add.s64 	%rd34, %rd32, %rd6;
	setp.ge.u64 	%p17, %rd34, %rd5;
	@%p17 bra 	$L__BB0_76;
	add.s64 	%rd35, %rd33, %rd6;
	ld.local.u8 	%rs21, [%rd35];
	cvt.u32.u64 	%r103, %rd34;
	add.s32 	%r105, %r65, %r103;
	st.shared.u8 	[%r105], %rs21;
	add.s64 	%rd36, %rd34, %rd6;
	setp.ge.u64 	%p18, %rd36, %rd5;
	@%p18 bra 	$L__BB0_76;
	add.s64 	%rd37, %rd35, %rd6;
	ld.local.u8 	%rs22, [%rd37];
	cvt.u32.u64 	%r106, %rd36;
	add.s32 	%r108, %r65, %r106;
	st.shared.u8 	[%r108], %rs22;
	add.s64 	%rd38, %rd36, %rd6;
	setp.ge.u64 	%p19, %rd38, %rd5;
	@%p19 bra 	$L__BB0_76;
	add.s64 	%rd39, %rd37, %rd6;
	ld.local.u8 	%rs23, [%rd39];
	cvt.u32.u64 	%r109, %rd38;
	add.s32 	%r111, %r65, %r109;
	st.shared.u8 	[%r111], %rs23;
	add.s64 	%rd40, %rd38, %rd6;
	setp.ge.u64 	%p20, %rd40, %rd5;
	@%p20 bra 	$L__BB0_76;
	add.s64 	%rd41, %rd39, %rd6;
	ld.local.u8 	%rs24, [%rd41];
	cvt.u32.u64 	%r112, %rd40;
	add.s32 	%r114, %r65, %r112;
	st.shared.u8 	[%r114], %rs24;
	add.s64 	%rd42, %rd40, %rd6;
	setp.ge.u64 	%p21, %rd42, %rd5;
	@%p21 bra 	$L__BB0_76;
	add.s64 	%rd43, %rd41, %rd6;
	ld.local.u8 	%rs25, [%rd43];
	cvt.u32.u64 	%r115, %rd42;
	add.s32 	%r117, %r65, %r115;
	st.shared.u8 	[%r117], %rs25;
	add.s64 	%rd44, %rd42, %rd6;
	setp.ge.u64 	%p22, %rd44, %rd5;
	@%p22 bra 	$L__BB0_76;
	add.s64 	%rd45, %rd43, %rd6;
	ld.local.u8 	%rs26, [%rd45];
	cvt.u32.u64 	%r118, %rd44;
	add.s32 	%r120, %r65, %r118;
	st.shared.u8 	[%r120], %rs26;
	add.s64 	%rd46, %rd44, %rd6;
	setp.ge.u64 	%p23, %rd46, %rd5;
	@%p23 bra 	$L__BB0_76;
	add.s64 	%rd47, %rd45, %rd6;
	ld.local.u8 	%rs27, [%rd47];
	cvt.u32.u64 	%r121, %rd46;
	add.s32 	%r123, %r65, %r121;
	st.shared.u8 	[%r123], %rs27;
	add.s64 	%rd48, %rd46, %rd6;
	setp.ge.u64 	%p24, %rd48, %rd5;
	@%p24 bra 	$L__BB0_76;
	add.s64 	%rd49, %rd47, %rd6;
	ld.local.u8 	%rs28, [%rd49];
	cvt.u32.u64 	%r124, %rd48;
	add.s32 	%r126, %r65, %r124;
	st.shared.u8 	[%r126], %rs28;
	add.s64 	%rd50, %rd48, %rd6;
	setp.ge.u64 	%p25, %rd50, %rd5;
	@%p25 bra 	$L__BB0_76;
	add.s64 	%rd51, %rd49, %rd6;
	ld.local.u8 	%rs29, [%rd51];
	cvt.u32.u64 	%r127, %rd50;
	add.s32 	%r129, %r65, %r127;
	st.shared.u8 	[%r129], %rs29;
	add.s64 	%rd52, %rd50, %rd6;
	setp.ge.u64 	%p26, %rd52, %rd5;
	@%p26 bra 	$L__BB0_76;
	add.s64 	%rd53, %rd51, %rd6;
	ld.local.u8 	%rs30, [%rd53];
	cvt.u32.u64 	%r130, %rd52;
	add.s32 	%r132, %r65, %r130;
	st.shared.u8 	[%r132], %rs30;
	add.s64 	%rd54, %rd52, %rd6;
	setp.ge.u64 	%p27, %rd54, %rd5;
	@%p27 bra 	$L__BB0_76;
	add.s64 	%rd55, %rd53, %rd6;
	ld.local.u8 	%rs31, [%rd55];
	cvt.u32.u64 	%r133, %rd54;
	add.s32 	%r135, %r65, %r133;
	st.shared.u8 	[%r135], %rs31;
	add.s64 	%rd56, %rd54, %rd6;
	setp.ge.u64 	%p28, %rd56, %rd5;
	@%p28 bra 	$L__BB0_76;
	add.s64 	%rd57, %rd55, %rd6;
	ld.local.u8 	%rs32, [%rd57];
	cvt.u32.u64 	%r136, %rd56;
	add.s32 	%r138, %r65, %r136;
	st.shared.u8 	[%r138], %rs32;
	add.s64 	%rd58, %rd56, %rd6;
	setp.ge.u64 	%p29, %rd58, %rd5;
	@%p29 bra 	$L__BB0_76;
	add.s64 	%rd59, %rd57, %rd6;
	ld.local.u8 	%rs33, [%rd59];
	cvt.u32.u64 	%r139, %rd58;
	add.s32 	%r141, %r65, %r139;
	st.shared.u8 	[%r141], %rs33;
	add.s64 	%rd60, %rd58, %rd6;
	setp.ge.u64 	%p30, %rd60, %rd5;
	@%p30 bra 	$L__BB0_76;
	add.s64 	%rd61, %rd59, %rd6;
	ld.local.u8 	%rs34, [%rd61];
	cvt.u32.u64 	%r142, %rd60;
	add.s32 	%r144, %r65, %r142;
	st.shared.u8 	[%r144], %rs34;
	add.s64 	%rd62, %rd60, %rd6;
	setp.ge.u64 	%p31, %rd62, %rd5;
	@%p31 bra 	$L__BB0_76;
	add.s64 	%rd63, %rd61, %rd6;
	ld.local.u8 	%rs35, [%rd63];
	cvt.u32.u64 	%r145, %rd62;
	add.s32 	%r147, %r65, %r145;
	st.shared.u8 	[%r147], %rs35;
	add.s64 	%rd64, %rd62, %rd6;
	setp.ge.u64 	%p32, %rd64, %rd5;
	@%p32 bra 	$L__BB0_76;
	add.s64 	%rd65, %rd63, %rd6;
	ld.local.u8 	%rs36, [%rd65];
	cvt.u32.u64 	%r148, %rd64;
	add.s32 	%r150, %r65, %r148;
	st.shared.u8 	[%r150], %rs36;
	add.s64 	%rd66, %rd64, %rd6;
	setp.ge.u64 	%p33, %rd66, %rd5;
	@%p33 bra 	$L__BB0_76;
	add.s64 	%rd67, %rd65, %rd6;
	ld.local.u8 	%rs37, [%rd67];
	cvt.u32.u64 	%r151, %rd66;
	add.s32 	%r153, %r65, %r151;
	st.shared.u8 	[%r153], %rs37;
	add.s64 	%rd68, %rd66, %rd6;
	setp.ge.u64 	%p34, %rd68, %rd5;
	@%p34 bra 	$L__BB0_76;
	add.s64 	%rd69, %rd67, %rd6;
	ld.local.u8 	%rs38, [%rd69];
	cvt.u32.u64 	%r154, %rd68;
	add.s32 	%r156, %r65, %r154;
	st.shared.u8 	[%r156], %rs38;
	add.s64 	%rd70, %rd68, %rd6;
	setp.ge.u64 	%p35, %rd70, %rd5;
	@%p35 bra 	$L__BB0_76;
	add.s64 	%rd71, %rd69, %rd6;
	ld.local.u8 	%rs39, [%rd71];
	cvt.u32.u64 	%r157, %rd70;
	add.s32 	%r159, %r65, %r157;
	st.shared.u8 	[%r159], %rs39;
	add.s64 	%rd72, %rd70, %rd6;
	setp.ge.u64 	%p36, %rd72, %rd5;
	@%p36 bra 	$L__BB0_76;
	add.s64 	%rd73, %rd71, %rd6;
	ld.local.u8 	%rs40, [%rd73];
	cvt.u32.u64 	%r160, %rd72;
	add.s32 	%r162, %r65, %r160;
	st.shared.u8 	[%r162], %rs40;
	add.s64 	%rd74, %rd72, %rd6;
	setp.ge.u64 	%p37, %rd74, %rd5;
	@%p37 bra 	$L__BB0_76;
	add.s64 	%rd75, %rd73, %rd6;
	ld.local.u8 	%rs41, [%rd75];
	cvt.u32.u64 	%r163, %rd74;
	add.s32 	%r165, %r65, %r163;
	st.shared.u8 	[%r165], %rs41;
	add.s64 	%rd76, %rd74, %rd6;
	setp.ge.u64 	%p38, %rd76, %rd5;
	@%p38 bra 	$L__BB0_76;
	add.s64 	%rd77, %rd75, %rd6;
	ld.local.u8 	%rs42, [%rd77];
	cvt.u32.u64 	%r166, %rd76;
	add.s32 	%r168, %r65, %r166;
	st.shared.u8 	[%r168], %rs42;
	add.s64 	%rd78, %rd76, %rd6;
	setp.ge.u64 	%p39, %rd78, %rd5;
	@%p39 bra 	$L__BB0_76;
	add.s64 	%rd79, %rd77, %rd6;
	ld.local.u8 	%rs43, [%rd79];
	cvt.u32.u64 	%r169, %rd78;
	add.s32 	%r171, %r65, %r169;
	st.shared.u8 	[%r171], %rs43;
	add.s64 	%rd80, %rd78, %rd6;
	setp.ge.u64 	%p40, %rd80, %rd5;
	@%p40 bra 	$L__BB0_76;
	add.s64 	%rd81, %rd79, %rd6;
	ld.local.u8 	%rs44, [%rd81];
	cvt.u32.u64 	%r172, %rd80;
	add.s32 	%r174, %r65, %r172;
	st.shared.u8 	[%r174], %rs44;
	add.s64 	%rd82, %rd80, %rd6;
	setp.ge.u64 	%p41, %rd82, %rd5;
	@%p41 bra 	$L__BB0_76;
	add.s64 	%rd83, %rd81, %rd6;
	ld.local.u8 	%rs45, [%rd83];
	cvt.u32.u64 	%r175, %rd82;
	add.s32 	%r177, %r65, %r175;
	st.shared.u8 	[%r177], %rs45;
	add.s64 	%rd84, %rd82, %rd6;
	setp.ge.u64 	%p42, %rd84, %rd5;
	@%p42 bra 	$L__BB0_76;
	add.s64 	%rd85, %rd83, %rd6;
	ld.local.u8 	%rs46, [%rd85];
	cvt.u32.u64 	%r178, %rd84;
	add.s32 	%r180, %r65, %r178;
	st.shared.u8 	[%r180], %rs46;
	add.s64 	%rd86, %rd84, %rd6;
	setp.ge.u64 	%p43, %rd86, %rd5;
	@%p43 bra 	$L__BB0_76;
	add.s64 	%rd87, %rd85, %rd6;
	ld.local.u8 	%rs47, [%rd87];
	cvt.u32.u64 	%r181, %rd86;
	add.s32 	%r183, %r65, %r181;
	st.shared.u8 	[%r183], %rs47;
	add.s64 	%rd88, %rd86, %rd6;
	setp.ge.u64 	%p44, %rd88, %rd5;
	@%p44 bra 	$L__BB0_76;
	add.s64 	%rd89, %rd87, %rd6;
	ld.local.u8 	%rs48, [%rd89];
	cvt.u32.u64 	%r184, %rd88;
	add.s32 	%r186, %r65, %r184;
	st.shared.u8 	[%r186], %rs48;
	add.s64 	%rd90, %rd88, %rd6;
	setp.ge.u64 	%p45, %rd90, %rd5;
	@%p45 bra 	$L__BB0_76;
	add.s64 	%rd91, %rd89, %rd6;
	ld.local.u8 	%rs49, [%rd91];
	cvt.u32.u64 	%r187, %rd90;
	add.s32 	%r189, %r65, %r187;
	st.shared.u8 	[%r189], %rs49;
	add.s64 	%rd92, %rd90, %rd6;
	setp.ge.u64 	%p46, %rd92, %rd5;
	@%p46 bra 	$L__BB0_76;
	add.s64 	%rd93, %rd91, %rd6;
	ld.local.u8 	%rs50, [%rd93];
	cvt.u32.u64 	%r190, %rd92;
	add.s32 	%r192, %r65, %r190;
	st.shared.u8 	[%r192], %rs50;
	add.s64 	%rd94, %rd92, %rd6;
	setp.ge.u64 	%p47, %rd94, %rd5;
	@%p47 bra 	$L__BB0_76;
	add.s64 	%rd95, %rd93, %rd6;
	ld.local.u8 	%rs51, [%rd95];
	cvt.u32.u64 	%r193, %rd94;
	add.s32 	%r195, %r65, %r193;
	st.shared.u8 	[%r195], %rs51;
	add.s64 	%rd96, %rd94, %rd6;
	setp.ge.u64 	%p48, %rd96, %rd5;
	@%p48 bra 	$L__BB0_76;
	add.s64 	%rd97, %rd95, %rd6;
	ld.local.u8 	%rs52, [%rd97];
	cvt.u32.u64 	%r196, %rd96;
	add.s32 	%r198, %r65, %r196;
	st.shared.u8 	[%r198], %rs52;
	add.s64 	%rd98, %rd96, %rd6;
	setp.ge.u64 	%p49, %rd98, %rd5;
	@%p49 bra 	$L__BB0_76;
	add.s64 	%rd99, %rd97, %rd6;
	ld.local.u8 	%rs53, [%rd99];
	cvt.u32.u64 	%r199, %rd98;
	add.s32 	%r201, %r65, %r199;
	st.shared.u8 	[%r201], %rs53;
	add.s64 	%rd100, %rd98, %rd6;
	setp.ge.u64 	%p50, %rd100, %rd5;
	@%p50 bra 	$L__BB0_76;
	add.s64 	%rd101, %rd99, %rd6;
	ld.local.u8 	%rs54, [%rd101];
	cvt.u32.u64 	%r202, %rd100;
	add.s32 	%r204, %r65, %r202;
	st.shared.u8 	[%r204], %rs54;
	add.s64 	%rd102, %rd100, %rd6;
	setp.ge.u64 	%p51, %rd102, %rd5;
	@%p51 bra 	$L__BB0_76;
	add.s64 	%rd103, %rd101, %rd6;
	ld.local.u8 	%rs55, [%rd103];
	cvt.u32.u64 	%r205, %rd102;
	add.s32 	%r207, %r65, %r205;
	st.shared.u8 	[%r207], %rs55;
	add.s64 	%rd104, %rd102, %rd6;
	setp.ge.u64 	%p52, %rd104, %rd5;
	@%p52 bra 	$L__BB0_76;
	add.s64 	%rd105, %rd103, %rd6;
	ld.local.u8 	%rs56, [%rd105];
	cvt.u32.u64 	%r208, %rd104;
	add.s32 	%r210, %r65, %r208;
	st.shared.u8 	[%r210], %rs56;
	add.s64 	%rd106, %rd104, %rd6;
	setp.ge.u64 	%p53, %rd106, %rd5;
	@%p53 bra 	$L__BB0_76;
	add.s64 	%rd107, %rd105, %rd6;
	ld.local.u8 	%rs57, [%rd107];
	cvt.u32.u64 	%r211, %rd106;
	add.s32 	%r213, %r65, %r211;
	st.shared.u8 	[%r213], %rs57;
	add.s64 	%rd108, %rd106, %rd6;
	setp.ge.u64 	%p54, %rd108, %rd5;
	@%p54 bra 	$L__BB0_76;
	add.s64 	%rd109, %rd107, %rd6;
	ld.local.u8 	%rs58, [%rd109];
	cvt.u32.u64 	%r214, %rd108;
	add.s32 	%r216, %r65, %r214;
	st.shared.u8 	[%r216], %rs58;
	add.s64 	%rd110, %rd108, %rd6;
	setp.ge.u64 	%p55, %rd110, %rd5;
	@%p55 bra 	$L__BB0_76;
	add.s64 	%rd111, %rd109, %rd6;
	ld.local.u8 	%rs59, [%rd111];
	cvt.u32.u64 	%r217, %rd110;
	add.s32 	%r219, %r65, %r217;
	st.shared.u8 	[%r219], %rs59;
	add.s64 	%rd112, %rd110, %rd6;
	setp.ge.u64 	%p56, %rd112, %rd5;
	@%p56 bra 	$L__BB0_76;
	add.s64 	%rd113, %rd111, %rd6;
	ld.local.u8 	%rs60, [%rd113];
	cvt.u32.u64 	%r220, %rd112;
	add.s32 	%r222, %r65, %r220;
	st.shared.u8 	[%r222], %rs60;
	add.s64 	%rd114, %rd112, %rd6;
	setp.ge.u64 	%p57, %rd114, %rd5;
	@%p57 bra 	$L__BB0_76;
	add.s64 	%rd115, %rd113, %rd6;
	ld.local.u8 	%rs61, [%rd115];
	cvt.u32.u64 	%r223, %rd114;
	add.s32 	%r225, %r65, %r223;
	st.shared.u8 	[%r225], %rs61;
	add.s64 	%rd116, %rd114, %rd6;
	setp.ge.u64 	%p58, %rd116, %rd5;
	@%p58 bra 	$L__BB0_76;
	add.s64 	%rd117, %rd115, %rd6;
	ld.local.u8 	%rs62, [%rd117];
	cvt.u32.u64 	%r226, %rd116;
	add.s32 	%r228, %r65, %r226;
	st.shared.u8 	[%r228], %rs62;
	add.s64 	%rd118, %rd116, %rd6;
	setp.ge.u64 	%p59, %rd118, %rd5;
	@%p59 bra 	$L__BB0_76;
	add.s64 	%rd119, %rd117, %rd6;
	ld.local.u8 	%rs63, [%rd119];
	cvt.u32.u64 	%r229, %rd118;
	add.s32 	%r231, %r65, %r229;
	st.shared.u8 	[%r231], %rs63;
	add.s64 	%rd120, %rd118, %rd6;
	setp.ge.u64 	%p60, %rd120, %rd5;
	@%p60 bra 	$L__BB0_76;
	add.s64 	%rd121, %rd119, %rd6;
	ld.local.u8 	%rs64, [%rd121];
	cvt.u32.u64 	%r232, %rd120;
	add.s32 	%r234, %r65, %r232;
	st.shared.u8 	[%r234], %rs64;
	add.s64 	%rd122, %rd120, %rd6;
	setp.ge.u64 	%p61, %rd122, %rd5;
	@%p61 bra 	$L__BB0_76;
	add.s64 	%rd123, %rd121, %rd6;
	ld.local.u8 	%rs65, [%rd123];
	cvt.u32.u64 	%r235, %rd122;
	add.s32 	%r237, %r65, %r235;
	st.shared.u8 	[%r237], %rs65;
	add.s64 	%rd124, %rd122, %rd6;
	setp.ge.u64 	%p62, %rd124, %rd5;
	@%p62 bra 	$L__BB0_76;
	add.s64 	%rd125, %rd123, %rd6;
	ld.local.u8 	%rs66, [%rd125];
	cvt.u32.u64 	%r238, %rd124;
	add.s32 	%r240, %r65, %r238;
	st.shared.u8 	[%r240], %rs66;
	add.s64 	%rd126, %rd124, %rd6;
	setp.ge.u64 	%p63, %rd126, %rd5;
	@%p63 bra 	$L__BB0_76;
	add.s64 	%rd127, %rd125, %rd6;
	ld.local.u8 	%rs67, [%rd127];
	cvt.u32.u64 	%r241, %rd126;
	add.s32 	%r243, %r65, %r241;
	st.shared.u8 	[%r243], %rs67;
	add.s64 	%rd128, %rd126, %rd6;
	setp.ge.u64 	%p64, %rd128, %rd5;
	@%p64 bra 	$L__BB0_76;
	add.s64 	%rd129, %rd127, %rd6;
	ld.local.u8 	%rs68, [%rd129];
	cvt.u32.u64 	%r244, %rd128;
	add.s32 	%r246, %r65, %r244;
	st.shared.u8 	[%r246], %rs68;
	add.s64 	%rd130, %rd128, %rd6;
	setp.ge.u64 	%p65, %rd130, %rd5;
	@%p65 bra 	$L__BB0_76;
	add.s64 	%rd131, %rd129, %rd6;
	ld.local.u8 	%rs69, [%rd131];
	cvt.u32.u64 	%r247, %rd130;
	add.s32 	%r249, %r65, %r247;
	st.shared.u8 	[%r249], %rs69;
	add.s64 	%rd132, %rd130, %rd6;
	setp.ge.u64 	%p66, %rd132, %rd5;
	@%p66 bra 	$L__BB0_76;
	add.s64 	%rd133, %rd131, %rd6;
	ld.local.u8 	%rs70, [%rd133];
	cvt.u32.u64 	%r250, %rd132;
	add.s32 	%r252, %r65, %r250;
	st.shared.u8 	[%r252], %rs70;
	add.s64 	%rd134, %rd132, %rd6;
	setp.ge.u64 	%p67, %rd134, %rd5;
	@%p67 bra 	$L__BB0_76;
	add.s64 	%rd151, %rd133, %rd6;
	ld.local.u8 	%rs71, [%rd151];
	cvt.u32.u64 	%r253, %rd134;
	add.s32 	%r255, %r65, %r253;
	st.shared.u8 	[%r255], %rs71;
	add.s64 	%rd204, %rd134, %rd6;
	setp.lt.u64 	%p68, %rd204, %rd5;
	@%p68 bra 	$L__BB0_12;
$L__BB0_76:
	// begin inline asm
	cp.async.mbarrier.arrive.shared.b64 [%r62];
	// end inline asm
	mov.b32 	%r258, 1;
	// begin inline asm
	mbarrier.arrive.shared::cta.b64                             %rd152,  [%r62], %r258;    // 2. 
	// end inline asm
	setp.lt.s32 	%p69, %r39, 2;
	mov.b32 	%r356, 0;
	mov.u32 	%r357, %r356;
	@%p69 bra 	$L__BB0_103;
	cvt.u32.u64 	%r261, %rd7;
	shl.b32 	%r6, %r2, 2;
	shl.b32 	%r7, %r261, 2;
	cvt.u32.u64 	%r8, %rd5;
	cvta.to.global.u64 	%rd136, %rd144;
	add.s32 	%r9, %r6, %r7;
	max.s32 	%r262, %r8, %r9;
	sub.s32 	%r263, %r262, %r6;
	setp.ne.s32 	%p70, %r263, %r7;
	selp.u32 	%r264, 1, 0, %p70;
	or.b32  	%r265, %r7, %r264;
	sub.s32 	%r266, %r263, %r265;
	div.u32 	%r267, %r266, %r6;
	add.s32 	%r10, %r267, %r264;
	and.b32  	%r11, %r10, 3;
	add.s32 	%r12, %r9, %r6;
	add.s32 	%r13, %r12, %r6;
	mov.b16 	%rs90, 5;
	mov.b16 	%rs89, 0;
	mov.b16 	%rs88, 1;
	mov.b32 	%r351, 1;
$L__BB0_78:
	and.b16  	%rs75, %rs88, 255;
	mul.wide.u16 	%r269, %rs75, 16;
	cvt.u32.u16 	%r270, %rs90;
	// begin inline asm
	mov.u64 %rd153, %globaltimer;
	// end inline asm
	add.s32 	%r272, %r62, %r269;
	add.s32 	%r15, %r272, 8;
	and.b32  	%r16, %r270, 1;
	mov.b32 	%r352, 0;
$L__BB0_79:
	// begin inline asm
	{
	.reg .pred p;
	mbarrier.try_wait.parity.shared.b64 p, [%r15], %r16;
	selp.b32 %r273, 1, 0, p;
	}
	// end inline asm
	setp.ne.s32 	%p71, %r273, 0;
	@%p71 bra 	$L__BB0_86;
	setp.gt.s32 	%p91, %r352, 15;
	@%p91 bra 	$L__BB0_82;
	add.s32 	%r352, %r352, 1;
	bra.uni 	$L__BB0_79;
$L__BB0_82:
	// begin inline asm
	mov.u64 %rd194, %globaltimer;
	// end inline asm
	sub.s64 	%rd138, %rd194, %rd153;
	setp.lt.s64 	%p92, %rd138, 4000000;
	@%p92 bra 	$L__BB0_84;
	mov.b32 	%r346, 1000000;
	// begin inline asm
	nanosleep.u32 %r346;
	// end inline asm
	bra.uni 	$L__BB0_79;
$L__BB0_84:
	setp.lt.s64 	%p93, %rd138, 40000;
	@%p93 bra 	$L__BB0_79;
	shr.s64 	%rd195, %rd138, 63;
	shr.u64 	%rd196, %rd195, 62;
	add.s64 	%rd197, %rd138, %rd196;
	shr.u64 	%rd198, %rd197, 2;
	cvt.u32.u64 	%r347, %rd198;
	// begin inline asm
	nanosleep.u32 %r347;
	// end inline asm
	bra.uni 	$L__BB0_79;
$L__BB0_86:
	setp.ge.s32 	%p72, %r7, %r8;
	and.b32  	%r276, %r351, 1;
	setp.eq.b32 	%p1, %r276, 1;
	mul.lo.s32 	%r19, %r351, %r40;
	@%p72 bra 	$L__BB0_93;
	selp.b32 	%r277, %r40, 0, %p1;
	shl.b32 	%r278, %r277, 2;
	mov.u32 	%r279, smem;
	add.s32 	%r20, %r279, %r278;
	setp.eq.s32 	%p73, %r11, 3;
	mul.wide.s32 	%rd154, %r19, 4;
	add.s64 	%rd139, %rd136, %rd154;
	mov.u32 	%r353, %r7;
	@%p73 bra 	$L__BB0_91;
	setp.eq.s32 	%p74, %r11, 0;
	cvt.u64.u32 	%rd156, %r7;
	add.s32 	%r280, %r20, %r7;
	add.s64 	%rd155, %rd139, %rd156;
	// begin inline asm
	cp.async.ca.shared.global [%r280], [%rd155], 4, 4;
	// end inline asm
	mov.u32 	%r353, %r9;
	@%p74 bra 	$L__BB0_91;
	setp.eq.s32 	%p75, %r11, 1;
	cvt.u64.u32 	%rd158, %r9;
	add.s32 	%r281, %r280, %r6;
	add.s64 	%rd157, %rd139, %rd158;
	// begin inline asm
	cp.async.ca.shared.global [%r281], [%rd157], 4, 4;
	// end inline asm
	mov.u32 	%r353, %r12;
	@%p75 bra 	$L__BB0_91;
	cvt.u64.u32 	%rd160, %r12;
	add.s32 	%r282, %r281, %r6;
	add.s64 	%rd159, %rd139, %rd160;
	// begin inline asm
	cp.async.ca.shared.global [%r282], [%rd159], 4, 4;
	// end inline asm
	mov.u32 	%r353, %r13;
$L__BB0_91:
	setp.lt.u32 	%p76, %r10, 3;
	@%p76 bra 	$L__BB0_93;
$L__BB0_92:
	cvt.u64.u32 	%rd165, %r353;
	add.s32 	%r283, %r20, %r353;
	add.s64 	%rd161, %rd139, %rd165;
	// begin inline asm
	cp.async.ca.shared.global [%r283], [%rd161], 4, 4;
	// end inline asm
	add.s32 	%r287, %r353, %r6;
	cvt.u64.u32 	%rd166, %r287;
	add.s32 	%r284, %r283, %r6;
	add.s64 	%rd162, %rd139, %rd166;
	// begin inline asm
	cp.async.ca.shared.global [%r284], [%rd162], 4, 4;
	// end inline asm
	add.s32 	%r288, %r287, %r6;
	cvt.u64.u32 	%rd167, %r288;
	add.s32 	%r285, %r284, %r6;
	add.s64 	%rd163, %rd139, %rd167;
	// begin inline asm
	cp.async.ca.shared.global [%r285], [%rd163], 4, 4;
	// end inline asm
	add.s32 	%r289, %r288, %r6;
	cvt.u64.u32 	%rd168, %r289;
	add.s32 	%r286, %r285, %r6;
	add.s64 	%rd164, %rd139, %rd168;
	// begin inline asm
	cp.async.ca.shared.global [%r286], [%rd164], 4, 4;
	// end inline asm
	add.s32 	%r353, %r289, %r6;
	setp.lt.s32 	%p77, %r353, %r8;
	@%p77 bra 	$L__BB0_92;
$L__BB0_93:
	add.s32 	%r291, %r15, -8;
	// begin inline asm
	cp.async.mbarrier.arrive.shared.b64 [%r291];
	// end inline asm
	mov.b32 	%r292, 1;
	// begin inline asm
	mbarrier.arrive.shared::cta.b64                             %rd169,  [%r291], %r292;    // 2. 
	// end inline asm
	add.s16 	%rs4, %rs88, 1;
	and.b16  	%rs76, %rs89, 255;
	mul.wide.u16 	%r294, %rs76, 16;
	shr.u16 	%rs77, %rs90, 1;
	and.b16  	%rs78, %rs77, 1;
	// begin inline asm
	mov.u64 %rd170, %globaltimer;
	// end inline asm
	add.s32 	%r26, %r62, %r294;
	cvt.u32.u16 	%r27, %rs78;
	mov.b32 	%r355, 0;
$L__BB0_94:
	// begin inline asm
	{
	.reg .pred p;
	mbarrier.try_wait.parity.shared.b64 p, [%r26], %r27;
	selp.b32 %r296, 1, 0, p;
	}
	// end inline asm
	setp.ne.s32 	%p78, %r296, 0;
	@%p78 bra 	$L__BB0_101;
	setp.gt.s32 	%p88, %r355, 15;
	@%p88 bra 	$L__BB0_97;
	add.s32 	%r355, %r355, 1;
	bra.uni 	$L__BB0_94;
$L__BB0_97:
	// begin inline asm
	mov.u64 %rd189, %globaltimer;
	// end inline asm
	sub.s64 	%rd141, %rd189, %rd170;
	setp.lt.s64 	%p89, %rd141, 4000000;
	@%p89 bra 	$L__BB0_99;
	mov.b32 	%r344, 1000000;
	// begin inline asm
	nanosleep.u32 %r344;
	// end inline asm
	bra.uni 	$L__BB0_94;
$L__BB0_99:
	setp.lt.s64 	%p90, %rd141, 40000;
	@%p90 bra 	$L__BB0_94;
	shr.s64 	%rd190, %rd141, 63;
	shr.u64 	%rd191, %rd190, 62;
	add.s64 	%rd192, %rd141, %rd191;
	shr.u64 	%rd193, %rd192, 2;
	cvt.u32.u64 	%r345, %rd193;
	// begin inline asm
	nanosleep.u32 %r345;
	// end inline asm
	bra.uni 	$L__BB0_94;
$L__BB0_101:
	and.b16  	%rs79, %rs4, 255;
	setp.eq.s16 	%p79, %rs79, 2;
	selp.u16 	%rs80, 1, 0, %p79;
	xor.b16  	%rs81, %rs90, %rs80;
	selp.b32 	%r301, 0, %r40, %p1;
	add.s32 	%r302, %r301, %r1;
	shl.b32 	%r303, %r302, 2;
	mov.u32 	%r304, smem;
	add.s32 	%r305, %r304, %r303;
	ld.shared.u32 	%r306, [%r305];
	shl.b32 	%r307, %r306, 1;
	sub.s32 	%r308, %r19, %r40;
	add.s32 	%r309, %r308, %r1;
	mul.wide.s32 	%rd172, %r309, 4;
	add.s64 	%rd173, %rd1, %rd172;
	st.global.u32 	[%rd173], %r307;
	add.s32 	%r299, %r26, 8;
	mov.b32 	%r300, 1;
	// begin inline asm
	mbarrier.arrive.shared::cta.b64                             %rd171,  [%r299], %r300;    // 2. 
	// end inline asm
	add.s16 	%rs82, %rs89, 1;
	and.b16  	%rs83, %rs82, 255;
	setp.eq.s16 	%p80, %rs83, 2;
	xor.b16  	%rs84, %rs81, 2;
	selp.b16 	%rs90, %rs84, %rs81, %p80;
	selp.b16 	%rs89, 0, %rs82, %p80;
	add.s32 	%r351, %r351, 1;
	setp.ne.s32 	%p81, %r351, %r39;
	selp.b16 	%rs88, 0, %rs4, %p79;
	@%p81 bra 	$L__BB0_78;
	and.b16  	%rs85, %rs89, 255;
	mul.wide.u16 	%r357, %rs85, 16;
	shr.u16 	%rs86, %rs90, 1;
	and.b16  	%rs87, %rs86, 1;
	cvt.u32.u16 	%r356, %rs87;
$L__BB0_103:
	// begin inline asm
	mov.u64 %rd174, %globaltimer;
	// end inline asm
	add.s32 	%r35, %r62, %r357;
	mov.b32 	%r358, 0;
$L__BB0_104:
	// begin inline asm
	{
	.reg .pred p;
	mbarrier.try_wait.parity.shared.b64 p, [%r35], %r356;
	selp.b32 %r312, 1, 0, p;
	}
	// end inline asm
	setp.ne.s32 	%p82, %r312, 0;
	@%p82 bra 	$L__BB0_111;
	setp.gt.s32 	%p85, %r358, 15;
	@%p85 bra 	$L__BB0_107;
	add.s32 	%r358, %r358, 1;
	bra.uni 	$L__BB0_104;
$L__BB0_107:
	// begin inline asm
	mov.u64 %rd184, %globaltimer;
	// end inline asm
	sub.s64 	%rd143, %rd184, %rd174;
	setp.lt.s64 	%p86, %rd143, 4000000;
	@%p86 bra 	$L__BB0_109;
	mov.b32 	%r342, 1000000;
	// begin inline asm
	nanosleep.u32 %r342;
	// end inline asm
	bra.uni 	$L__BB0_104;
$L__BB0_109:
	setp.lt.s64 	%p87, %rd143, 40000;
	@%p87 bra 	$L__BB0_104;
	shr.s64 	%rd185, %rd143, 63;
	shr.u64 	%rd186, %rd185, 62;
	add.s64 	%rd187, %rd143, %rd186;
	shr.u64 	%rd188, %rd187, 2;
	cvt.u32.u64 	%r343, %rd188;
	// begin inline asm
	nanosleep.u32 %r343;
	// end inline asm
	bra.uni 	$L__BB0_104;
$L__BB0_111:
	add.s32 	%r319, %r39, -1;
	shr.u32 	%r320, %r319, 31;
	add.s32 	%r321, %r319, %r320;
	and.b32  	%r322, %r321, 1073741822;
	sub.s32 	%r323, %r319, %r322;
	mad.lo.s32 	%r324, %r323, %r40, %r1;
	shl.b32 	%r325, %r324, 2;
	mov.u32 	%r326, smem;
	add.s32 	%r327, %r326, %r325;
	ld.shared.u32 	%r328, [%r327];
	shl.b32 	%r329, %r328, 1;
	mad.lo.s32 	%r330, %r319, %r40, %r1;
	mul.wide.s32 	%rd176, %r330, 4;
	add.s64 	%rd177, %rd1, %rd176;
	st.global.u32 	[%rd177], %r329;
	add.s32 	%r315, %r35, 8;
	mov.b32 	%r316, 1;
	// begin inline asm
	mbarrier.arrive.shared::cta.b64                             %rd175,  [%r315], %r316;    // 2. 
	// end inline asm
	// begin inline asm
	activemask.b32 %r317;
	// end inline asm
	cvt.u64.u32 	%rd178, %r62;
	cvta.shared.u64 	%rd179, %rd178;
	add.s64 	%rd180, %rd179, 32;
	match.any.sync.b64 	%r38, %rd180, %r317;
	brev.b32 	%r332, %r38;
	bfind.shiftamt.u32 	%r333, %r332;
	// begin inline asm
	mov.u32 %r318, %laneid;
	// end inline asm
	setp.ne.s32 	%p83, %r318, %r333;
	@%p83 bra 	$L__BB0_114;
	popc.b32 	%r336, %r38;
	neg.s32 	%r335, %r336;
	// begin inline asm
	fence.sc.cta;
	// end inline asm
	cvta.shared.u64 	%rd183, %rd178;
	add.s64 	%rd181, %rd183, 32;
	// begin inline asm
	atom.add.acquire.cta.u32 %r334,[%rd181],%r335;
	// end inline asm
	setp.ne.s32 	%p84, %r334, %r336;
	@%p84 bra 	$L__BB0_114;
	// begin inline asm
	mbarrier.inval.shared.b64 [%r62];
	// end inline asm
	add.s32 	%r339, %r62, 8;
	// begin inline asm
	mbarrier.inval.shared.b64 [%r339];
	// end inline asm
	add.s32 	%r340, %r62, 16;
	// begin inline asm
	mbarrier.inval.shared.b64 [%r340];
	// end inline asm
	add.s32 	%r341, %r62, 24;
	// begin inline asm
	mbarrier.inval.shared.b64 [%r341];
	// end inline asm
$L__BB0_114:
	ret;

}


// ===== COMPILED SASS (sm_100) =====

	.target	sm_100

	.elftype	@"ET_EXEC"


//--------------------- .note.nv.tkinfo           --------------------------
	.section	.note.nv.tkinfo,"",@"SHT_NOTE"
	.sectionflags	@"SHF_NOTE_NV_TKINFO"
	.tkinfo
        /*0018*/ 	.word	0x00000002
        /*0030*/ 	.string	""
        /*0030*/ 	.string	"ptxas"
        /*0030*/ 	.string	"Cuda compilation tools, release 13.0, V13.0.88"
        /*0030*/ 	.string	"Build cuda_13.0.r13.0/compiler.36424714_0"
        /*0030*/ 	.string	"-arch sm_100 -m 64 "



//--------------------- .note.nv.cuinfo           --------------------------
	.section	.note.nv.cuinfo,"",@"SHT_NOTE"
	.sectionflags	@"SHF_NOTE_NV_CUINFO"
        /*0018*/ 	.short	0x0002
        /*001a*/ 	.short	0x0064
        /*001c*/ 	.short	0x0082
	.zero		2


//--------------------- .nv.info                  --------------------------
	.section	.nv.info,"",@"SHT_CUDA_INFO"
	.align	4


	//----- nvinfo : EIATTR_REGCOUNT
	.align		4
        /*0000*/ 	.byte	0x04, 0x2f
        /*0002*/ 	.short	(.L_1 - .L_0)
	.align		4
.L_0:
        /*0004*/ 	.word	index@(_Z24multiStagePipelineKernelPiPKiii)
        /*0008*/ 	.word	0x00000020


	//----- nvinfo : EIATTR_FRAME_SIZE
	.align		4
.L_1:
        /*000c*/ 	.byte	0x04, 0x11
        /*000e*/ 	.short	(.L_3 - .L_2)
	.align		4
.L_2:
        /*0010*/ 	.word	index@(_Z24multiStagePipelineKernelPiPKiii)
        /*0014*/ 	.word	0x00000008


	//----- nvinfo : EIATTR_MIN_STACK_SIZE
	.align		4
.L_3:
        /*0018*/ 	.byte	0x04, 0x12
        /*001a*/ 	.short	(.L_5 - .L_4)
	.align		4
.L_4:
        /*001c*/ 	.word	index@(_Z24multiStagePipelineKernelPiPKiii)
        /*0020*/ 	.word	0x00000008
.L_5:


//--------------------- .nv.compat                --------------------------
	.section	.nv.compat,"",@"SHT_CUDA_COMPAT_INFO"
	.align	4
        /*0000*/ 	.byte	0x02, 0x09, 0x00, 0x00, 0x02, 0x02, 0x01, 0x00, 0x02, 0x05, 0x05, 0x00, 0x03, 0x07, 0x01, 0x01
        /*0010*/ 	.byte	0x02, 0x03, 0x00, 0x00, 0x02, 0x06, 0x01, 0x00, 0x04, 0x0b, 0x08, 0x00, 0x09, 0x00, 0x00, 0x00
        /*0020*/ 	.byte	0x00, 0x00, 0x00, 0x00


//--------------------- .nv.info._Z24multiStagePipelineKernelPiPKiii --------------------------
	.section	.nv.info._Z24multiStagePipelineKernelPiPKiii,"",@"SHT_CUDA_INFO"
	.sectionflags	@""
	.align	4


	//----- nvinfo : EIATTR_CUDA_API_VERSION
	.align		4
        /*0000*/ 	.byte	0x04, 0x37
        /*0002*/ 	.short	(.L_7 - .L_6)
.L_6:
        /*0004*/ 	.word	0x00000082


	//----- nvinfo : EIATTR_KPARAM_INFO
	.align		4
.L_7:
        /*0008*/ 	.byte	0x04, 0x17
        /*000a*/ 	.short	(.L_9 - .L_8)
.L_8:
        /*000c*/ 	.word	0x00000000
        /*0010*/ 	.short	0x0003
        /*0012*/ 	.short	0x0014
        /*0014*/ 	.byte	0x00, 0xf0, 0x11, 0x00


	//----- nvinfo : EIATTR_KPARAM_INFO
	.align		4
.L_9:
        /*0018*/ 	.byte	0x04, 0x17
        /*001a*/ 	.short	(.L_11 - .L_10)
.L_10:
        /*001c*/ 	.word	0x00000000
        /*0020*/ 	.short	0x0002
        /*0022*/ 	.short	0x0010
        /*0024*/ 	.byte	0x00, 0xf0, 0x11, 0x00


	//----- nvinfo : EIATTR_KPARAM_INFO
	.align		4
.L_11:
        /*0028*/ 	.byte	0x04, 0x17
        /*002a*/ 	.short	(.L_13 - .L_12)
.L_12:
        /*002c*/ 	.word	0x00000000
        /*0030*/ 	.short	0x0001
        /*0032*/ 	.short	0x0008
        /*0034*/ 	.byte	0x00, 0xf5, 0x21, 0x00


	//----- nvinfo : EIATTR_KPARAM_INFO
	.align		4
.L_13:
        /*0038*/ 	.byte	0x04, 0x17
        /*003a*/ 	.short	(.L_15 - .L_14)
.L_14:
        /*003c*/ 	.word	0x00000000
        /*0040*/ 	.short	0x0000
        /*0042*/ 	.short	0x0000
        /*0044*/ 	.byte	0x00, 0xf5, 0x21, 0x00


	//----- nvinfo : EIATTR_SPARSE_MMA_MASK
	.align		4
.L_15:
        /*0048*/ 	.byte	0x03, 0x50
        /*004a*/ 	.short	0x0000


	//----- nvinfo : EIATTR_MAXREG_COUNT
	.align		4
        /*004c*/ 	.byte	0x03, 0x1b
        /*004e*/ 	.short	0x00ff


	//----- nvinfo : EIATTR_NUM_BARRIERS
	.align		4
        /*0050*/ 	.byte	0x02, 0x4c
        /*0052*/ 	.byte	0x01
	.zero		1


	//----- nvinfo : EIATTR_MERCURY_ISA_VERSION
	.align		4
        /*0054*/ 	.byte	0x03, 0x5f
        /*0056*/ 	.short	0x0101


	//----- nvinfo : EIATTR_COOP_GROUP_MASK_REGIDS
	.align		4
        /*0058*/ 	.byte	0x04, 0x29
        /*005a*/ 	.short	(.L_17 - .L_16)


	//   ....[0]....
.L_16:
        /*005c*/ 	.word	0xffffffff


	//   ....[1]....
        /*0060*/ 	.word	0x0500000b


	//----- nvinfo : EIATTR_COOP_GROUP_INSTR_OFFSETS
	.align		4
.L_17:
        /*0064*/ 	.byte	0x04, 0x28
        /*0066*/ 	.short	(.L_19 - .L_18)


	//   ....[0]....
.L_18:
        /*0068*/ 	.word	0x00000260


	//   ....[1]....
        /*006c*/ 	.word	0x00003a40


	//----- nvinfo : EIATTR_VRC_CTA_INIT_COUNT
	.align		4
.L_19:
        /*0070*/ 	.byte	0x02, 0x4a
	.zero		1
	.zero		1


	//----- nvinfo : EIATTR_MBARRIER_INSTR_OFFSETS
	.align		4
        /*0074*/ 	.byte	0x04, 0x39
        /*0076*/ 	.short	(.L_21 - .L_20)


	//   ....[0]....
.L_20:
        /*0078*/ 	.word	0x000001f0
        /*007c*/ 	.word	0x000000ff
        /*0080*/ 	.word	0x00000008
        /*0084*/ 	.short	0x0100
        /*0086*/ 	.byte	0x06
	.zero		1


	//   ....[1]....
        /*0088*/ 	.word	0x00000200
        /*008c*/ 	.word	0x000000ff
        /*0090*/ 	.word	0x00000000
        /*0094*/ 	.short	0x0100
        /*0096*/ 	.byte	0x06
	.zero		1


	//   ....[2]....
        /*0098*/ 	.word	0x00000210
        /*009c*/ 	.word	0x000000ff
        /*00a0*/ 	.word	0x00000018
        /*00a4*/ 	.short	0x0100
        /*00a6*/ 	.byte	0x06
	.zero		1


	//   ....[3]....
        /*00a8*/ 	.word	0x00000220
        /*00ac*/ 	.word	0x000000ff
        /*00b0*/ 	.word	0x00000010
        /*00b4*/ 	.short	0x0100
        /*00b6*/ 	.byte	0x06
	.zero		1


	//   ....[4]....
        /*00b8*/ 	.word	0x000002d0
        /*00bc*/ 	.word	0x000000ff
        /*00c0*/ 	.word	0x00000008
        /*00c4*/ 	.short	0x010a
        /*00c6*/ 	.byte	0x09
	.zero		1


	//   ....[5]....
        /*00c8*/ 	.word	0x00000460
        /*00cc*/ 	.word	0x000000ff
        /*00d0*/ 	.word	0x00000008
        /*00d4*/ 	.short	0x010a
        /*00d6*/ 	.byte	0x09
	.zero		1


	//   ....[6]....
        /*00d8*/ 	.word	0x00002960
        /*00dc*/ 	.word	0x000000ff
        /*00e0*/ 	.word	0x00000000
        /*00e4*/ 	.short	0x0107
        /*00e6*/ 	.byte	0x09
	.zero		1


	//   ....[7]....
        /*00e8*/ 	.word	0x000029b0
        /*00ec*/ 	.word	0x000000ff
        /*00f0*/ 	.word	0x00000000
        /*00f4*/ 	.short	0x0101
        /*00f6*/ 	.byte	0x09
	.zero		1


	//   ....[8]....
        /*00f8*/ 	.word	0x00002c70
        /*00fc*/ 	.word	0x000000ff
        /*0100*/ 	.word	0x00000008
        /*0104*/ 	.short	0x010a
        /*0106*/ 	.byte	0x05
	.zero		1


	//   ....[9]....
        /*0108*/ 	.word	0x00002df0
        /*010c*/ 	.word	0x000000ff
        /*0110*/ 	.word	0x00000008
        /*0114*/ 	.short	0x010a
        /*0116*/ 	.byte	0x05
	.zero		1


	//   ....[10]....
        /*0118*/ 	.word	0x000032d0
        /*011c*/ 	.word	0x000000ff
        /*0120*/ 	.word	0x00000000
        /*0124*/ 	.short	0x0107
        /*0126*/ 	.byte	0x05
	.zero		1


	//   ....[11]....
        /*0128*/ 	.word	0x00003310
        /*012c*/ 	.word	0x000000ff
        /*0130*/ 	.word	0x00000000
        /*0134*/ 	.short	0x0101
        /*0136*/ 	.byte	0x05
	.zero		1


	//   ....[12]....
        /*0138*/ 	.word	0x000033a0
        /*013c*/ 	.word	0x00000008
        /*0140*/ 	.word	0x00000000
        /*0144*/ 	.short	0x010a
        /*0146*/ 	.byte	0xff
	.zero		1


	//   ....[13]....
        /*0148*/ 	.word	0x00003520
        /*014c*/ 	.word	0x00000008
        /*0150*/ 	.word	0x00000000
        /*0154*/ 	.short	0x010a
        /*0156*/ 	.byte	0xff
	.zero		1


	//   ....[14]....
        /*0158*/ 	.word	0x000036e0
        /*015c*/ 	.word	0x00000008
        /*0160*/ 	.word	0x00000008
        /*0164*/ 	.short	0x0101
        /*0166*/ 	.byte	0xff
	.zero		1


	//   ....[15]....
        /*0168*/ 	.word	0x00003780
        /*016c*/ 	.word	0x00000005
        /*0170*/ 	.word	0x00000000
        /*0174*/ 	.short	0x010a
        /*0176*/ 	.byte	0x09
	.zero		1


	//   ....[16]....
        /*0178*/ 	.word	0x00003900
        /*017c*/ 	.word	0x00000000
        /*0180*/ 	.word	0x00000000
        /*0184*/ 	.short	0x010a
        /*0186*/ 	.byte	0xff
	.zero		1


	//   ....[17]....
        /*0188*/ 	.word	0x00003b00
        /*018c*/ 	.word	0x00000000
        /*0190*/ 	.word	0x00000008
        /*0194*/ 	.short	0x0101
        /*0196*/ 	.byte	0xff
	.zero		1


	//   ....[18]....
        /*0198*/ 	.word	0x00003bf0
        /*019c*/ 	.word	0x000000ff
        /*01a0*/ 	.word	0x00000000
        /*01a4*/ 	.short	0x0108
        /*01a6*/ 	.byte	0x09
	.zero		1


	//   ....[19]....
        /*01a8*/ 	.word	0x00003c00
        /*01ac*/ 	.word	0x000000ff
        /*01b0*/ 	.word	0x00000008
        /*01b4*/ 	.short	0x0108
        /*01b6*/ 	.byte	0x09
	.zero		1


	//   ....[20]....
        /*01b8*/ 	.word	0x00003c10
        /*01bc*/ 	.word	0x000000ff
        /*01c0*/ 	.word	0x00000010
        /*01c4*/ 	.short	0x0108
        /*01c6*/ 	.byte	0x09
	.zero		1


	//   ....[21]....
        /*01c8*/ 	.word	0x00003c20
        /*01cc*/ 	.word	0x000000ff
        /*01d0*/ 	.word	0x00000018
        /*01d4*/ 	.short	0x0108
        /*01d6*/ 	.byte	0x09
	.zero		1


	//----- nvinfo : EIATTR_NUM_MBARRIERS
	.align		4
.L_21:
        /*01d8*/ 	.byte	0x03, 0x38
        /*01da*/ 	.short	0x0004


	//----- nvinfo : EIATTR_EXIT_INSTR_OFFSETS
	.align		4
        /*01dc*/ 	.byte	0x04, 0x1c
        /*01de*/ 	.short	(.L_23 - .L_22)


	//   ....[0]....
.L_22:
        /*01e0*/ 	.word	0x00003b10


	//   ....[1]....
        /*01e4*/ 	.word	0x00003be0


	//   ....[2]....
        /*01e8*/ 	.word	0x00003c30


	//----- nvinfo : EIATTR_CRS_STACK_SIZE
	.align		4
.L_23:
        /*01ec*/ 	.byte	0x04, 0x1e
        /*01ee*/ 	.short	(.L_25 - .L_24)
.L_24:
        /*01f0*/ 	.word	0x00000000


	//----- nvinfo : EIATTR_CBANK_PARAM_SIZE
	.align		4
.L_25:
        /*01f4*/ 	.byte	0x03, 0x19
        /*01f6*/ 	.short	0x0018


	//----- nvinfo : EIATTR_PARAM_CBANK
	.align		4
        /*01f8*/ 	.byte	0x04, 0x0a
        /*01fa*/ 	.short	(.L_27 - .L_26)
	.align		4
.L_26:
        /*01fc*/ 	.word	index@(.nv.constant0._Z24multiStagePipelineKernelPiPKiii)
        /*0200*/ 	.short	0x0380
        /*0202*/ 	.short	0x0018


	//----- nvinfo : EIATTR_SW_WAR
	.align		4
.L_27:
        /*0204*/ 	.byte	0x04, 0x36
        /*0206*/ 	.short	(.L_29 - .L_28)
.L_28:
        /*0208*/ 	.word	0x00000008
.L_29:


//--------------------- .nv.callgraph             --------------------------
	.section	.nv.callgraph,"",@"SHT_CUDA_CALLGRAPH"
	.align	4
	.sectionentsize	8
	.align		4
        /*0000*/ 	.word	0x00000000
	.align		4
        /*0004*/ 	.word	0xffffffff
	.align		4
        /*0008*/ 	.word	0x00000000
	.align		4
        /*000c*/ 	.word	0xfffffffe
	.align		4
        /*0010*/ 	.word	0x00000000
	.align		4
        /*0014*/ 	.word	0xfffffffd
	.align		4
        /*0018*/ 	.word	0x00000000
	.align		4
        /*001c*/ 	.word	0xfffffffc


//--------------------- .text._Z24multiStagePipelineKernelPiPKiii --------------------------
	.section	.text._Z24multiStagePipelineKernelPiPKiii,"ax",@progbits
	.align	128
        .global         _Z24multiStagePipelineKernelPiPKiii
        .type           _Z24multiStagePipelineKernelPiPKiii,@function
        .size           _Z24multiStagePipelineKernelPiPKiii,(.L_x_29 - _Z24multiStagePipelineKernelPiPKiii)
        .other          _Z24multiStagePipelineKernelPiPKiii,@"STO_CUDA_ENTRY STV_DEFAULT"
_Z24multiStagePipelineKernelPiPKiii:
.text._Z24multiStagePipelineKernelPiPKiii:
[----:B------:R-:W0:Y:S01]  /*0000*/  LDC R1, c[0x0][0x37c] ;  /* 0x0000df00ff017b82 */ /* 0x000e220000000800 */
[----:B------:R-:W1:Y:S07]  /*0010*/  S2R R0, SR_TID.Y ;  /* 0x0000000000007919 */ /* 0x000e6e0000002200 */
[----:B------:R-:W2:Y:S01]  /*0020*/  LDC.64 R2, c[0x0][0x388] ;  /* 0x0000e200ff027b82 */ /* 0x000ea20000000a00 */
[----:B------:R-:W3:Y:S01]  /*0030*/  LDCU UR4, c[0x0][0x360] ;  /* 0x00006c00ff0477ac */ /* 0x000ee20008000800 */
[----:B0-----:R-:W-:Y:S01]  /*0040*/  VIADD R1, R1, 0xfffffff8 ;  /* 0xfffffff801017836 */ /* 0x001fe20000000000 */
[----:B------:R-:W1:Y:S01]  /*0050*/  S2R R5, SR_TID.Z ;  /* 0x0000000000057919 */ /* 0x000e620000002300 */
[----:B------:R-:W-:Y:S01]  /*0060*/  BSSY.RECONVERGENT B0, `(.L_x_0) ;  /* 0x000001f000007945 */ /* 0x000fe20003800200 */
[----:B------:R-:W1:Y:S01]  /*0070*/  LDCU UR5, c[0x0][0x364] ;  /* 0x00006c80ff0577ac */ /* 0x000e620008000800 */
[----:B------:R-:W0:Y:S01]  /*0080*/  S2R R6, SR_TID.X ;  /* 0x0000000000067919 */ /* 0x000e220000002100 */
[----:B------:R-:W4:Y:S01]  /*0090*/  LDCU UR8, c[0x0][0x368] ;  /* 0x00006d00ff0877ac */ /* 0x000f220008000800 */
[----:B------:R-:W0:Y:S01]  /*00a0*/  LDCU.64 UR12, c[0x0][0x358] ;  /* 0x00006b00ff0c77ac */ /* 0x000e220008000a00 */
[----:B--2---:R2:W-:Y:S01]  /*00b0*/  STL.64 [R1], R2 ;  /* 0x0000000201007387 */ /* 0x0045e20000100a00 */
[----:B-1----:R-:W-:-:S04]  /*00c0*/  IMAD R0, R5, UR5, R0 ;  /* 0x0000000505007c24 */ /* 0x002fc8000f8e0200 */
[----:B---3--:R-:W-:Y:S01]  /*00d0*/  IMAD R15, R0, UR4, RZ ;  /* 0x00000004000f7c24 */ /* 0x008fe2000f8e02ff */
[----:B------:R-:W-:-:S04]  /*00e0*/  UIMAD UR4, UR4, UR5, URZ ;  /* 0x00000005040472a4 */ /* 0x000fc8000f8e02ff */
[----:B0-----:R-:W-:Y:S01]  /*00f0*/  LOP3.LUT P0, RZ, R15, R6, RZ, 0xfc, !PT ;  /* 0x000000060fff7212 */ /* 0x001fe2000780fcff */
[----:B----4-:R-:W-:-:S12]  /*0100*/  UIMAD UR8, UR4, UR8, URZ ;  /* 0x00000008040872a4 */ /* 0x010fd8000f8e02ff */
[----:B--2---:R-:W-:Y:S05]  /*0110*/  @P0 BRA `(.L_x_1) ;  /* 0x00000000004c0947 */ /* 0x004fea0003800000 */
[----:B------:R-:W0:Y:S01]  /*0120*/  S2UR UR6, SR_CgaCtaId ;  /* 0x00000000000679c3 */ /* 0x000e220000008800 */
[----:B------:R-:W-:Y:S01]  /*0130*/  UMOV UR4, 0x400 ;  /* 0x0000040000047882 */ /* 0x000fe20000000000 */
[----:B------:R-:W-:-:S04]  /*0140*/  UIADD3 UR10, UPT, UPT, -UR8, 0x100000, URZ ;  /* 0x00100000080a7890 */ /* 0x000fc8000fffe1ff */
[----:B------:R-:W-:Y:S02]  /*0150*/  USHF.L.U32 UR11, UR10, 0xb, URZ ;  /* 0x0000000b0a0b7899 */ /* 0x000fe400080006ff */
[----:B------:R-:W-:Y:S01]  /*0160*/  USHF.L.U32 UR10, UR10, 0x1, URZ ;  /* 0x000000010a0a7899 */ /* 0x000fe200080006ff */
[----:B------:R-:W-:Y:S01]  /*0170*/  IMAD.U32 R5, RZ, RZ, UR8 ;  /* 0x00000008ff057e24 */ /* 0x000fe2000f8e00ff */
[----:B------:R-:W1:Y:S01]  /*0180*/  S2UR UR7, SR_SWINHI ;  /* 0x00000000000779c3 */ /* 0x000e620000002f00 */
[----:B0-----:R-:W-:-:S07]  /*0190*/  ULEA UR6, UR6, UR4, 0x18 ;  /* 0x0000000406067291 */ /* 0x001fce000f8ec0ff */
[----:B------:R-:W-:Y:S01]  /*01a0*/  UMOV UR4, UR6 ;  /* 0x0000000600047c82 */ /* 0x000fe20008000000 */
[----:B-1----:R-:W-:Y:S01]  /*01b0*/  UMOV UR5, UR7 ;  /* 0x0000000700057c82 */ /* 0x002fe20008000000 */
[----:B------:R-:W-:Y:S02]  /*01c0*/  IMAD.U32 R2, RZ, RZ, UR4 ;  /* 0x00000004ff027e24 */ /* 0x000fe4000f8e00ff */
[----:B------:R-:W-:Y:S01]  /*01d0*/  IMAD.U32 R3, RZ, RZ, UR5 ;  /* 0x00000005ff037e24 */ /* 0x000fe2000f8e00ff */
[----:B------:R-:W0:Y:S02]  /*01e0*/  FENCE.VIEW.ASYNC.S ;  /* 0x00000000000073c6 */ /* 0x000e240000000000 */
[----:B0-----:R0:W1:Y:S01]  /*01f0*/  SYNCS.EXCH.64 URZ, [UR6+0x8], UR10 ;  /* 0x0000080a06ff75b2 */ /* 0x0010620008000100 */
[----:B------:R0:W1:Y:S01]  /*0200*/  SYNCS.EXCH.64 URZ, [UR6], UR10 ;  /* 0x0000000a06ff75b2 */ /* 0x0000620008000100 */
[----:B------:R0:W1:Y:S01]  /*0210*/  SYNCS.EXCH.64 URZ, [UR6+0x18], UR10 ;  /* 0x0000180a06ff75b2 */ /* 0x0000620008000100 */
[----:B------:R0:W1:Y:S02]  /*0220*/  SYNCS.EXCH.64 URZ, [UR6+0x10], UR10 ;  /* 0x0000100a06ff75b2 */ /* 0x0000640008000100 */
[----:B-1----:R0:W-:Y:S01]  /*0230*/  ST.E.STRONG.SM desc[UR12][R2.64+0x20], R5 ;  /* 0x0000200502007985 */ /* 0x0021e2000c10b90c */
[----:B------:R-:W-:Y:S01]  /*0240*/  NOP ;  /* 0x0000000000007918 */ /* 0x000fe20000000000 */
.L_x_1:
[----:B0-----:R-:W-:Y:S05]  /*0250*/  BSYNC.RECONVERGENT B0 ;  /* 0x0000000000007941 */ /* 0x001fea0003800200 */
.L_x_0:
[----:B------:R-:W-:Y:S01]  /*0260*/  BAR.SYNC.DEFER_BLOCKING 0x0 ;  /* 0x0000000000007b1d */ /* 0x000fe20000010000 */
[----:B------:R-:W-:-:S07]  /*0270*/  CS2R R2, SR_GLOBALTIMERLO ;  /* 0x0000000000027805 */ /* 0x000fce0000015200 */
[----:B------:R-:W0:Y:S01]  /*0280*/  S2UR UR5, SR_CgaCtaId ;  /* 0x00000000000579c3 */ /* 0x000e220000008800 */
[----:B------:R-:W-:Y:S01]  /*0290*/  UMOV UR4, 0x400 ;  /* 0x0000040000047882 */ /* 0x000fe20000000000 */
[----:B------:R-:W-:-:S05]  /*02a0*/  IMAD.MOV.U32 R0, RZ, RZ, 0x1 ;  /* 0x00000001ff007424 */ /* 0x000fca00078e00ff */
[----:B------:R-:W-:Y:S01]  /*02b0*/  SHF.L.U32 R0, R0, 0x1f, RZ ;  /* 0x0000001f00007819 */ /* 0x000fe200000006ff */
[----:B0-----:R-:W-:-:S09]  /*02c0*/  ULEA UR9, UR5, UR4, 0x18 ;  /* 0x0000000405097291 */ /* 0x001fd2000f8ec0ff */
[----:B------:R-:W0:Y:S02]  /*02d0*/  SYNCS.PHASECHK.TRANS64.TRYWAIT P0, [UR9+0x8], R0 ;  /* 0x00000800ff0075a7 */ /* 0x000e240008001109 */
[----:B0-----:R-:W-:Y:S05]  /*02e0*/  @P0 BRA `(.L_x_2) ;  /* 0x0000000000640947 */ /* 0x001fea0003800000 */
[----:B------:R-:W-:Y:S01]  /*02f0*/  IMAD.MOV.U32 R8, RZ, RZ, 0x1 ;  /* 0x00000001ff087424 */ /* 0x000fe200078e00ff */
[----:B------:R-:W-:-:S04]  /*0300*/  UMOV UR4, URZ ;  /* 0x000000ff00047c82 */ /* 0x000fc80008000000 */
[----:B------:R-:W-:-:S07]  /*0310*/  SHF.L.U32 R8, R8, 0x1f, RZ ;  /* 0x0000001f08087819 */ /* 0x000fce00000006ff */
.L_x_5:
[----:B------:R-:W-:-:S11]  /*0320*/  UISETP.GT.AND UP0, UPT, UR4, 0xf, UPT ;  /* 0x0000000f0400788c */ /* 0x000fd6000bf04270 */
[----:B------:R-:W-:Y:S01]  /*0330*/  @!UP0 UIADD3 UR4, UPT, UPT, UR4, 0x1, URZ ;  /* 0x0000000104048890 */ /* 0x000fe2000fffe0ff */
[----:B------:R-:W-:Y:S11]  /*0340*/  BRA.U !UP0, `(.L_x_3) ;  /* 0x0000000108447547 */ /* 0x000ff6000b800000 */
[----:B------:R-:W-:-:S06]  /*0350*/  CS2R R4, SR_GLOBALTIMERLO ;  /* 0x0000000000047805 */ /* 0x000fcc0000015200 */
[----:B------:R-:W-:-:S05]  /*0360*/  IADD3 R7, P0, PT, -R2, R4, RZ ;  /* 0x0000000402077210 */ /* 0x000fca0007f1e1ff */
[----:B------:R-:W-:Y:S01]  /*0370*/  IMAD.X R5, R5, 0x1, ~R3, P0 ;  /* 0x0000000105057824 */ /* 0x000fe200000e0e03 */
[----:B------:R-:W-:-:S04]  /*0380*/  ISETP.GE.U32.AND P0, PT, R7, 0x3d0900, PT ;  /* 0x003d09000700780c */ /* 0x000fc80003f06070 */
[----:B------:R-:W-:-:S13]  /*0390*/  ISETP.GE.AND.EX P0, PT, R5, RZ, PT, P0 ;  /* 0x000000ff0500720c */ /* 0x000fda0003f06300 */
[----:B------:R-:W-:Y:S05]  /*03a0*/  @!P0 BRA `(.L_x_4) ;  /* 0x0000000000088947 */ /* 0x000fea0003800000 */
[----:B------:R-:W-:Y:S05]  /*03b0*/  NANOSLEEP 0xf4240 ;  /* 0x000f42400000795d */ /* 0x000fea0003800000 */
[----:B------:R-:W-:Y:S05]  /*03c0*/  BRA `(.L_x_3) ;  /* 0x0000000000247947 */ /* 0x000fea0003800000 */
.L_x_4:
[----:B------:R-:W-:-:S04]  /*03d0*/  ISETP.GE.U32.AND P0, PT, R7, 0x9c40, PT ;  /* 0x00009c400700780c */ /* 0x000fc80003f06070 */
[----:B------:R-:W-:-:S13]  /*03e0*/  ISETP.GE.AND.EX P0, PT, R5, RZ, PT, P0 ;  /* 0x000000ff0500720c */ /* 0x000fda0003f06300 */
[----:B------:R-:W-:Y:S05]  /*03f0*/  @!P0 BRA `(.L_x_3) ;  /* 0x0000000000188947 */ /* 0x000fea0003800000 */
[----:B------:R-:W-:-:S04]  /*0400*/  SHF.R.S32.HI R0, RZ, 0x1f, R5 ;  /* 0x0000001fff007819 */ /* 0x000fc80000011405 */
[----:B------:R-:W-:-:S05]  /*0410*/  LEA.HI R0, P0, R0, R7, RZ, 0x2 ;  /* 0x0000000700007211 */ /* 0x000fca00078110ff */
[----:B------:R-:W-:-:S05]  /*0420*/  IMAD.X R5, RZ, RZ, R5, P0 ;  /* 0x000000ffff057224 */ /* 0x000fca00000e0605 */
[----:B------:R-:W-:-:S04]  /*0430*/  SHF.R.U64 R0, R0, 0x2, R5 ;  /* 0x0000000200007819 */ /* 0x000fc80000001205 */
[----:B------:R-:W-:Y:S05]  /*0440*/  NANOSLEEP R0 ;  /* 0x000000000000735d */ /* 0x000fea0003800000 */
[----:B------:R-:W-:Y:S01]  /*0450*/  NOP ;  /* 0x0000000000007918 */ /* 0x000fe20000000000 */
.L_x_3:
[----:B------:R-:W0:Y:S02]  /*0460*/  SYNCS.PHASECHK.TRANS64.TRYWAIT P0, [UR9+0x8], R8 ;  /* 0x00000808ff0075a7 */ /* 0x000e240008001109 */
[----:B0-----:R-:W-:Y:S05]  /*0470*/  @!P0 BRA `(.L_x_5) ;  /* 0xfffffffc00a88947 */ /* 0x001fea000383ffff */
.L_x_2:
[----:B------:R-:W0:Y:S01]  /*0480*/  LDCU UR6, c[0x0][0x394] ;  /* 0x00007280ff0677ac */ /* 0x000e220008000800 */
[----:B------:R-:W-:Y:S01]  /*0490*/  IMAD.IADD R15, R15, 0x1, R6 ;  /* 0x000000010f0f7824 */ /* 0x000fe200078e0206 */
[----:B------:R-:W-:Y:S01]  /*04a0*/  BSSY.RECONVERGENT B0, `(.L_x_6) ;  /* 0x000024b000007945 */ /* 0x000fe20003800200 */
[----:B0-----:R-:W-:-:S06]  /*04b0*/  UIMAD.WIDE UR6, UR6, 0x4, URZ ;  /* 0x00000004060678a5 */ /* 0x001fcc000f8e02ff */
[----:B------:R-:W-:Y:S01]  /*04c0*/  IMAD.U32 R0, RZ, RZ, UR7 ;  /* 0x00000007ff007e24 */ /* 0x000fe2000f8e00ff */
[----:B------:R-:W-:-:S04]  /*04d0*/  ISETP.LT.U32.AND P0, PT, R15, UR6, PT ;  /* 0x000000060f007c0c */ /* 0x000fc8000bf01070 */
[----:B------:R-:W-:-:S13]  /*04e0*/  ISETP.GT.U32.AND.EX P0, PT, R0, RZ, PT, P0 ;  /* 0x000000ff0000720c */ /* 0x000fda0003f04100 */
[----:B------:R-:W-:Y:S05]  /*04f0*/  @!P0 BRA `(.L_x_7) ;  /* 0x0000002400148947 */ /* 0x000fea0003800000 */
[----:B------:R-:W0:Y:S01]  /*0500*/  S2R R2, SR_CgaCtaId ;  /* 0x0000000000027919 */ /* 0x000e220000008800 */
[----:B------:R-:W-:Y:S01]  /*0510*/  MOV R3, 0x400 ;  /* 0x0000040000037802 */ /* 0x000fe20000000f00 */
[----:B------:R-:W-:Y:S02]  /*0520*/  IMAD.MOV.U32 R0, RZ, RZ, R15 ;  /* 0x000000ffff007224 */ /* 0x000fe400078e000f */
[----:B------:R-:W-:Y:S02]  /*0530*/  IMAD.MOV.U32 R4, RZ, RZ, RZ ;  /* 0x000000ffff047224 */ /* 0x000fe400078e00ff */
[----:B------:R-:W-:-:S05]  /*0540*/  VIADD R3, R3, 0x30 ;  /* 0x0000003003037836 */ /* 0x000fca0000000000 */
[----:B0-----:R-:W-:-:S07]  /*0550*/  LEA R3, R2, R3, 0x18 ;  /* 0x0000000302037211 */ /* 0x001fce00078ec0ff */
.L_x_8:
[----:B------:R-:W-:-:S05]  /*0560*/  IMAD.IADD R7, R1, 0x1, R0 ;  /* 0x0000000101077824 */ /* 0x000fca00078e0200 */
[----:B0-----:R-:W2:Y:S01]  /*0570*/  LDL.U8 R2, [R7] ;  /* 0x0000000007027983 */ /* 0x001ea20000100000 */
[----:B------:R-:W-:Y:S01]  /*0580*/  IMAD.IADD R5, R3, 0x1, R0 ;  /* 0x0000000103057824 */ /* 0x000fe200078e0200 */
[----:B------:R-:W-:-:S05]  /*0590*/  IADD3 R8, P0, PT, R0, UR8, RZ ;  /* 0x0000000800087c10 */ /* 0x000fca000ff1e0ff */
[----:B------:R-:W-:Y:S01]  /*05a0*/  IMAD.X R4, RZ, RZ, R4, P0 ;  /* 0x000000ffff047224 */ /* 0x000fe200000e0604 */
[----:B------:R-:W-:-:S04]  /*05b0*/  ISETP.GE.U32.AND P0, PT, R8, UR6, PT ;  /* 0x0000000608007c0c */ /* 0x000fc8000bf06070 */
[----:B------:R-:W-:Y:S01]  /*05c0*/  ISETP.GE.U32.AND.EX P0, PT, R4, UR7, PT, P0 ;  /* 0x0000000704007c0c */ /* 0x000fe2000bf06100 */
[----:B--2---:R0:W-:-:S12]  /*05d0*/  STS.U8 [R5], R2 ;  /* 0x0000000205007388 */ /* 0x0041d80000000000 */
[----:B------:R-:W-:Y:S05]  /*05e0*/  @P0 BRA `(.L_x_7) ;  /* 0x0000002000d80947 */ /* 0x000fea0003800000 */
[----:B------:R-:W2:Y:S01]  /*05f0*/  LDL.U8 R0, [R7+UR8] ;  /* 0x0000000807007983 */ /* 0x000ea20008100000 */
[----:B0-----:R-:W-:Y:S01]  /*0600*/  IMAD.IADD R5, R3, 0x1, R8 ;  /* 0x0000000103057824 */ /* 0x001fe200078e0208 */
[----:B------:R-:W-:Y:S01]  /*0610*/  IADD3 R8, P0, PT, R8, UR8, RZ ;  /* 0x0000000808087c10 */ /* 0x000fe2000ff1e0ff */
[----:B------:R-:W-:-:S04]  /*0620*/  VIADD R2, R7, UR8 ;  /* 0x0000000807027c36 */ /* 0x000fc80008000000 */
[----:B------:R-:W-:Y:S01]  /*0630*/  IMAD.X R4, RZ, RZ, R4, P0 ;  /* 0x000000ffff047224 */ /* 0x000fe200000e0604 */
[----:B------:R-:W-:-:S04]  /*0640*/  ISETP.GE.U32.AND P0, PT, R8, UR6, PT ;  /* 0x0000000608007c0c */ /* 0x000fc8000bf06070 */
[----:B------:R-:W-:Y:S01]  /*0650*/  ISETP.GE.U32.AND.EX P0, PT, R4, UR7, PT, P0 ;  /* 0x0000000704007c0c */ /* 0x000fe2000bf06100 */
[----:B--2---:R1:W-:-:S12]  /*0660*/  STS.U8 [R5], R0 ;  /* 0x0000000005007388 */ /* 0x0043d80000000000 */
[----:B------:R-:W-:Y:S05]  /*0670*/  @P0 BRA `(.L_x_7) ;  /* 0x0000002000b40947 */ /* 0x000fea0003800000 */
[----:B-1----:R-:W2:Y:S01]  /*0680*/  LDL.U8 R0, [R2+UR8] ;  /* 0x0000000802007983 */ /* 0x002ea20008100000 */
[----:B------:R-:W-:Y:S01]  /*0690*/  IMAD.IADD R5, R3, 0x1, R8 ;  /* 0x0000000103057824 */ /* 0x000fe200078e0208 */
[----:B------:R-:W-:-:S05]  /*06a0*/  IADD3 R8, P0, PT, R8, UR8, RZ ;  /* 0x0000000808087c10 */ /* 0x000fca000ff1e0ff */
[----:B------:R-:W-:Y:S01]  /*06b0*/  IMAD.X R7, RZ, RZ, R4, P0 ;  /* 0x000000ffff077224 */ /* 0x000fe200000e0604 */
[----:B------:R-:W-:Y:S01]  /*06c0*/  ISETP.GE.U32.AND P0, PT, R8, UR6, PT ;  /* 0x0000000608007c0c */ /* 0x000fe2000bf06070 */
[----:B------:R-:W-:-:S03]  /*06d0*/  VIADD R4, R2, UR8 ;  /* 0x0000000802047c36 */ /* 0x000fc60008000000 */
[----:B------:R-:W-:Y:S01]  /*06e0*/  ISETP.GE.U32.AND.EX P0, PT, R7, UR7, PT, P0 ;  /* 0x0000000707007c0c */ /* 0x000fe2000bf06100 */
[----:B--2---:R2:W-:-:S12]  /*06f0*/  STS.U8 [R5], R0 ;  /* 0x0000000005007388 */ /* 0x0045d80000000000 */
[----:B------:R-:W-:Y:S05]  /*0700*/  @P0 BRA `(.L_x_7) ;  /* 0x0000002000900947 */ /* 0x000fea0003800000 */
[----:B--2---:R-:W2:Y:S01]  /*0710*/  LDL.U8 R0, [R4+UR8] ;  /* 0x0000000804007983 */ /* 0x004ea20008100000 */
[----:B------:R-:W-:Y:S01]  /*0720*/  IMAD.IADD R5, R3, 0x1, R8 ;  /* 0x0000000103057824 */ /* 0x000fe200078e0208 */
[----:B------:R-:W-:Y:S01]  /*0730*/  IADD3 R8, P0, PT, R8, UR8, RZ ;  /* 0x0000000808087c10 */ /* 0x000fe2000ff1e0ff */
[----:B------:R-:W-:-:S04]  /*0740*/  VIADD R2, R4, UR8 ;  /* 0x0000000804027c36 */ /* 0x000fc80008000000 */
[----:B------:R-:W-:Y:S01]  /*0750*/  IMAD.X R7, RZ, RZ, R7, P0 ;  /* 0x000000ffff077224 */ /* 0x000fe200000e0607 */
[----:B------:R-:W-:-:S04]  /*0760*/  ISETP.GE.U32.AND P0, PT, R8, UR6, PT ;  /* 0x0000000608007c0c */ /* 0x000fc8000bf06070 */
[----:B------:R-:W-:Y:S01]  /*0770*/  ISETP.GE.U32.AND.EX P0, PT, R7, UR7, PT, P0 ;  /* 0x0000000707007c0c */ /* 0x000fe2000bf06100 */
[----:B--2---:R3:W-:-:S12]  /*0780*/  STS.U8 [R5], R0 ;  /* 0x0000000005007388 */ /* 0x0047d80000000000 */
[----:B------:R-:W-:Y:S05]  /*0790*/  @P0 BRA `(.L_x_7) ;  /* 0x00000020006c0947 */ /* 0x000fea0003800000 */
[----:B---3--:R-:W2:Y:S01]  /*07a0*/  LDL.U8 R0, [R2+UR8] ;  /* 0x0000000802007983 */ /* 0x008ea20008100000 */
        /* <DEDUP_REMOVED lines=8> */
[----:B----4-:R-:W2:Y:S01]  /*0830*/  LDL.U8 R0, [R4+UR8] ;  /* 0x0000000804007983 */ /* 0x010ea20008100000 */
        /* <DEDUP_REMOVED lines=8> */
[----:B0-----:R-:W2:Y:S01]  /*08c0*/  LDL.U8 R0, [R2+UR8] ;  /* 0x0000000802007983 */ /* 0x001ea20008100000 */
        /* <DEDUP_REMOVED lines=512> */
[----:B------:R-:W2:Y:S01]  /*28d0*/  LDL.U8 R2, [R7+UR8] ;  /* 0x0000000807027983 */ /* 0x000ea20008100000 */
[----:B0-----:R-:W-:Y:S01]  /*28e0*/  IMAD.IADD R5, R3, 0x1, R8 ;  /* 0x0000000103057824 */ /* 0x001fe200078e0208 */
[----:B------:R-:W-:-:S05]  /*28f0*/  IADD3 R0, P0, PT, R8, UR8, RZ ;  /* 0x0000000808007c10 */ /* 0x000fca000ff1e0ff */
[----:B------:R-:W-:Y:S01]  /*2900*/  IMAD.X R4, RZ, RZ, R4, P0 ;  /* 0x000000ffff047224 */ /* 0x000fe200000e0604 */
[----:B------:R-:W-:-:S04]  /*2910*/  ISETP.GE.U32.AND P0, PT, R0, UR6, PT ;  /* 0x0000000600007c0c */ /* 0x000fc8000bf06070 */
[----:B------:R-:W-:Y:S01]  /*2920*/  ISETP.GE.U32.AND.EX P0, PT, R4, UR7, PT, P0 ;  /* 0x0000000704007c0c */ /* 0x000fe2000bf06100 */
[----:B--2---:R0:W-:-:S12]  /*2930*/  STS.U8 [R5], R2 ;  /* 0x0000000205007388 */ /* 0x0041d80000000000 */
[----:B------:R-:W-:Y:S05]  /*2940*/  @!P0 BRA `(.L_x_8) ;  /* 0xffffffdc00048947 */ /* 0x000fea000383ffff */
.L_x_7:
[----:B------:R-:W-:Y:S05]  /*2950*/  BSYNC.RECONVERGENT B0 ;  /* 0x0000000000007941 */ /* 0x000fea0003800200 */
.L_x_6:
[----:B------:R-:W-:Y:S01]  /*2960*/  NOP ;  /* 0x0000000000007918 */ /* 0x000fe20000000000 */
[----:B------:R-:W-:Y:S01]  /*2970*/  SYNCS.ARRIVE.TRANS64.RED.A0T1 RZ, [UR9], RZ ;  /* 0x000000ffffff79a7 */ /* 0x000fe20008200409 */
[----:B------:R-:W5:Y:S01]  /*2980*/  LDCU UR4, c[0x0][0x390] ;  /* 0x00007200ff0477ac */ /* 0x000f620008000800 */
[----:B------:R-:W-:Y:S01]  /*2990*/  ARRIVES.LDGSTSBAR.64.TRANSCNT [UR9] ;  /* 0x00000000ff0079b0 */ /* 0x000fe20008002a09 */
[----:B------:R-:W-:Y:S01]  /*29a0*/  NOP ;  /* 0x0000000000007918 */ /* 0x000fe20000000000 */
[----:B------:R-:W-:Y:S01]  /*29b0*/  SYNCS.ARRIVE.TRANS64.A1T0 RZ, [UR9], RZ ;  /* 0x000000ffffff79a7 */ /* 0x000fe20008100009 */
[----:B-----5:R-:W-:Y:S01]  /*29c0*/  UISETP.GE.AND UP0, UPT, UR4, 0x2, UPT ;  /* 0x000000020400788c */ /* 0x020fe2000bf06270 */
[----:B01234-:R-:W-:-:S08]  /*29d0*/  CS2R R4, SRZ ;  /* 0x0000000000047805 */ /* 0x01ffd0000001ff00 */
[----:B------:R-:W-:Y:S05]  /*29e0*/  BRA.U !UP0, `(.L_x_9) ;  /* 0x0000000d08587547 */ /* 0x000fea000b800000 */
[----:B------:R-:W-:Y:S01]  /*29f0*/  USHF.L.U32 UR8, UR8, 0x2, URZ ;  /* 0x0000000208087899 */ /* 0x000fe200080006ff */
[----:B------:R-:W-:Y:S01]  /*2a00*/  IMAD.SHL.U32 R15, R15, 0x4, RZ ;  /* 0x000000040f0f7824 */ /* 0x000fe200078e00ff */
[----:B------:R-:W-:Y:S01]  /*2a10*/  PRMT R14, RZ, 0x7610, R14 ;  /* 0x00007610ff0e7816 */ /* 0x000fe2000000000e */
[----:B------:R-:W-:Y:S02]  /*2a20*/  IMAD.MOV.U32 R18, RZ, RZ, 0x5 ;  /* 0x00000005ff127424 */ /* 0x000fe400078e00ff */
[----:B------:R-:W-:Y:S01]  /*2a30*/  IMAD.MOV.U32 R21, RZ, RZ, 0x1 ;  /* 0x00000001ff157424 */ /* 0x000fe200078e00ff */
[----:B------:R-:W-:Y:S01]  /*2a40*/  ISETP.NE.U32.AND P2, PT, RZ, UR8, PT ;  /* 0x00000008ff007c0c */ /* 0x000fe2000bf45070 */
[----:B------:R-:W-:Y:S02]  /*2a50*/  VIADD R17, R15, UR8 ;  /* 0x000000080f117c36 */ /* 0x000fe40008000000 */
[----:B------:R-:W0:Y:S01]  /*2a60*/  I2F.U32.RP R4, UR8 ;  /* 0x0000000800047d06 */ /* 0x000e220008209000 */
[----:B------:R-:W-:-:S02]  /*2a70*/  IMAD R5, RZ, RZ, -UR8 ;  /* 0x80000008ff057e24 */ /* 0x000fc4000f8e02ff */
[C---:B------:R-:W-:Y:S01]  /*2a80*/  VIMNMX R0, PT, PT, R17.reuse, UR6, !PT ;  /* 0x0000000611007c48 */ /* 0x040fe2000ffe0100 */
[----:B------:R-:W-:Y:S02]  /*2a90*/  VIADD R19, R17, UR8 ;  /* 0x0000000811137c36 */ /* 0x000fe40008000000 */
[----:B------:R-:W-:Y:S02]  /*2aa0*/  IMAD.MOV.U32 R7, RZ, RZ, 0x1 ;  /* 0x00000001ff077424 */ /* 0x000fe400078e00ff */
[----:B------:R-:W-:Y:S02]  /*2ab0*/  VIADD R0, R0, -UR8 ;  /* 0x8000000800007c36 */ /* 0x000fe40008000000 */
[----:B------:R-:W-:-:S03]  /*2ac0*/  VIADD R16, R19, UR8 ;  /* 0x0000000813107c36 */ /* 0x000fc60008000000 */
[----:B------:R-:W-:Y:S01]  /*2ad0*/  ISETP.NE.AND P0, PT, R0, R15, PT ;  /* 0x0000000f0000720c */ /* 0x000fe20003f05270 */
[----:B0-----:R-:W0:Y:S02]  /*2ae0*/  MUFU.RCP R4, R4 ;  /* 0x0000000400047308 */ /* 0x001e240000001000 */
[----:B0-----:R-:W-:Y:S01]  /*2af0*/  VIADD R2, R4, 0xffffffe ;  /* 0x0ffffffe04027836 */ /* 0x001fe20000000000 */
[----:B------:R-:W-:-:S05]  /*2b00*/  SEL R4, RZ, 0x1, !P0 ;  /* 0x00000001ff047807 */ /* 0x000fca0004000000 */
[----:B------:R0:W1:Y:S01]  /*2b10*/  F2I.FTZ.U32.TRUNC.NTZ R3, R2 ;  /* 0x0000000200037305 */ /* 0x000062000021f000 */
[----:B------:R-:W-:Y:S01]  /*2b20*/  IADD3 R0, PT, PT, R0, -R15, -R4 ;  /* 0x8000000f00007210 */ /* 0x000fe20007ffe804 */
[----:B0-----:R-:W-:Y:S02]  /*2b30*/  IMAD.MOV.U32 R2, RZ, RZ, RZ ;  /* 0x000000ffff027224 */ /* 0x001fe400078e00ff */
[----:B-1----:R-:W-:-:S04]  /*2b40*/  IMAD R5, R5, R3, RZ ;  /* 0x0000000305057224 */ /* 0x002fc800078e02ff */
[----:B------:R-:W-:-:S06]  /*2b50*/  IMAD.HI.U32 R3, R3, R5, R2 ;  /* 0x0000000503037227 */ /* 0x000fcc00078e0002 */
[----:B------:R-:W-:-:S04]  /*2b60*/  IMAD.HI.U32 R3, R3, R0, RZ ;  /* 0x0000000003037227 */ /* 0x000fc800078e00ff */
[----:B------:R-:W-:-:S04]  /*2b70*/  IMAD.MOV R5, RZ, RZ, -R3 ;  /* 0x000000ffff057224 */ /* 0x000fc800078e0a03 */
[----:B------:R-:W-:-:S05]  /*2b80*/  IMAD R0, R5, UR8, R0 ;  /* 0x0000000805007c24 */ /* 0x000fca000f8e0200 */
[----:B------:R-:W-:-:S13]  /*2b90*/  ISETP.GE.U32.AND P0, PT, R0, UR8, PT ;  /* 0x0000000800007c0c */ /* 0x000fda000bf06070 */
[----:B------:R-:W-:Y:S02]  /*2ba0*/  @P0 VIADD R0, R0, -UR8 ;  /* 0x8000000800000c36 */ /* 0x000fe40008000000 */
[----:B------:R-:W-:-:S03]  /*2bb0*/  @P0 VIADD R3, R3, 0x1 ;  /* 0x0000000103030836 */ /* 0x000fc60000000000 */
[----:B------:R-:W-:-:S13]  /*2bc0*/  ISETP.GE.U32.AND P1, PT, R0, UR8, PT ;  /* 0x0000000800007c0c */ /* 0x000fda000bf26070 */
[----:B------:R-:W-:Y:S01]  /*2bd0*/  @P1 VIADD R3, R3, 0x1 ;  /* 0x0000000103031836 */ /* 0x000fe20000000000 */
[----:B------:R-:W-:-:S05]  /*2be0*/  @!P2 LOP3.LUT R3, RZ, UR8, RZ, 0x33, !PT ;  /* 0x00000008ff03ac12 */ /* 0x000fca000f8e33ff */
[----:B------:R-:W-:-:S05]  /*2bf0*/  IMAD.IADD R0, R4, 0x1, R3 ;  /* 0x0000000104007824 */ /* 0x000fca00078e0203 */
[----:B------:R-:W-:-:S07]  /*2c00*/  LOP3.LUT R22, R0, 0x3, RZ, 0xc0, !PT ;  /* 0x0000000300167812 */ /* 0x000fce00078ec0ff */
.L_x_23:
[----:B------:R-:W-:-:S04]  /*2c10*/  LOP3.LUT R2, R21, 0xff, RZ, 0xc0, !PT ;  /* 0x000000ff15027812 */ /* 0x000fc800078ec0ff */
[----:B------:R-:W-:Y:S02]  /*2c20*/  R2UR UR4, R2 ;  /* 0x00000000020472ca */ /* 0x000fe400000e0000 */
[----:B------:R-:W-:-:S11]  /*2c30*/  CS2R R2, SR_GLOBALTIMERLO ;  /* 0x0000000000027805 */ /* 0x000fd60000015200 */
[----:B------:R-:W-:Y:S01]  /*2c40*/  ULEA UR5, UR4, UR9, 0x4 ;  /* 0x0000000904057291 */ /* 0x000fe2000f8e20ff */
[----:B0-----:R-:W-:-:S04]  /*2c50*/  LOP3.LUT R4, R18, 0x1, RZ, 0xc0, !PT ;  /* 0x0000000112047812 */ /* 0x001fc800078ec0ff */
[----:B------:R-:W-:-:S04]  /*2c60*/  SHF.L.U32 R5, R4, 0x1f, RZ ;  /* 0x0000001f04057819 */ /* 0x000fc800000006ff */
[----:B------:R-:W0:Y:S02]  /*2c70*/  SYNCS.PHASECHK.TRANS64.TRYWAIT P0, [UR5+0x8], R5 ;  /* 0x00000805ff0075a7 */ /* 0x000e240008001105 */
[----:B0-----:R-:W-:Y:S05]  /*2c80*/  @P0 BRA `(.L_x_10) ;  /* 0x0000000000600947 */ /* 0x001fea0003800000 */
[----:B------:R-:W-:Y:S01]  /*2c90*/  SHF.L.U32 R8, R4, 0x1f, RZ ;  /* 0x0000001f04087819 */ /* 0x000fe200000006ff */
[----:B------:R-:W-:-:S06]  /*2ca0*/  UMOV UR4, URZ ;  /* 0x000000ff00047c82 */ /* 0x000fcc0008000000 */
.L_x_13:
        /* <DEDUP_REMOVED lines=11> */
.L_x_12:
        /* <DEDUP_REMOVED lines=9> */
.L_x_11:
[----:B------:R-:W0:Y:S02]  /*2df0*/  SYNCS.PHASECHK.TRANS64.TRYWAIT P0, [UR5+0x8], R8 ;  /* 0x00000808ff0075a7 */ /* 0x000e240008001105 */
[----:B0-----:R-:W-:Y:S05]  /*2e00*/  @!P0 BRA `(.L_x_13) ;  /* 0xfffffffc00a88947 */ /* 0x001fea000383ffff */
.L_x_10:
[----:B------:R-:W0:Y:S01]  /*2e10*/  LDC R24, c[0x0][0x394] ;  /* 0x0000e500ff187b82 */ /* 0x000e220000000800 */
[----:B------:R-:W-:Y:S01]  /*2e20*/  ISETP.GE.AND P0, PT, R15, UR6, PT ;  /* 0x000000060f007c0c */ /* 0x000fe2000bf06270 */
[----:B------:R-:W-:Y:S01]  /*2e30*/  BSSY.RECONVERGENT B0, `(.L_x_14) ;  /* 0x0000049000007945 */ /* 0x000fe20003800200 */
[----:B------:R-:W-:-:S04]  /*2e40*/  LOP3.LUT R2, R7, 0x1, RZ, 0xc0, !PT ;  /* 0x0000000107027812 */ /* 0x000fc800078ec0ff */
[----:B------:R-:W-:Y:S01]  /*2e50*/  ISETP.NE.U32.AND P1, PT, R2, 0x1, PT ;  /* 0x000000010200780c */ /* 0x000fe20003f25070 */
[----:B0-----:R-:W-:-:S06]  /*2e60*/  IMAD R20, R7, R24, RZ ;  /* 0x0000001807147224 */ /* 0x001fcc00078e02ff */
[----:B------:R-:W-:Y:S06]  /*2e70*/  @P0 BRA `(.L_x_15) ;  /* 0x0000000400100947 */ /* 0x000fec0003800000 */
[----:B------:R-:W0:Y:S01]  /*2e80*/  S2UR UR10, SR_CgaCtaId ;  /* 0x00000000000a79c3 */ /* 0x000e220000008800 */
[----:B------:R-:W-:Y:S01]  /*2e90*/  UMOV UR4, 0x400 ;  /* 0x0000040000047882 */ /* 0x000fe20000000000 */
[----:B------:R-:W-:Y:S01]  /*2ea0*/  ISETP.NE.AND P0, PT, R22, 0x3, PT ;  /* 0x000000031600780c */ /* 0x000fe20003f05270 */
[----:B------:R-:W-:Y:S01]  /*2eb0*/  UIADD3 UR4, UPT, UPT, UR4, 0x30, URZ ;  /* 0x0000003004047890 */ /* 0x000fe2000fffe0ff */
[----:B------:R-:W-:Y:S01]  /*2ec0*/  SEL R24, R24, RZ, !P1 ;  /* 0x000000ff18187207 */ /* 0x000fe20004800000 */
[----:B------:R-:W-:Y:S01]  /*2ed0*/  BSSY.RECONVERGENT B1, `(.L_x_16) ;  /* 0x0000023000017945 */ /* 0x000fe20003800200 */
[----:B------:R-:W-:Y:S02]  /*2ee0*/  IMAD.MOV.U32 R23, RZ, RZ, R15 ;  /* 0x000000ffff177224 */ /* 0x000fe400078e000f */
[----:B------:R-:W1:Y:S01]  /*2ef0*/  LDC.64 R2, c[0x0][0x388] ;  /* 0x0000e200ff027b82 */ /* 0x000e620000000a00 */
[----:B0-----:R-:W-:-:S06]  /*2f00*/  ULEA UR4, UR10, UR4, 0x18 ;  /* 0x000000040a047291 */ /* 0x001fcc000f8ec0ff */
[----:B------:R-:W-:Y:S01]  /*2f10*/  LEA R24, R24, UR4, 0x2 ;  /* 0x0000000418187c11 */ /* 0x000fe2000f8e10ff */
[----:B-1----:R-:W-:Y:S01]  /*2f20*/  IMAD.WIDE R2, R20, 0x4, R2 ;  /* 0x0000000414027825 */ /* 0x002fe200078e0202 */
[----:B------:R-:W-:Y:S06]  /*2f30*/  @!P0 BRA `(.L_x_17) ;  /* 0x0000000000708947 */ /* 0x000fec0003800000 */
[C---:B------:R-:W-:Y:S01]  /*2f40*/  IADD3 R4, P0, PT, R15.reuse, R2, RZ ;  /* 0x000000020f047210 */ /* 0x040fe20007f1e0ff */
[----:B------:R-:W-:Y:S02]  /*2f50*/  IMAD.IADD R9, R15, 0x1, R24 ;  /* 0x000000010f097824 */ /* 0x000fe400078e0218 */
[----:B------:R-:W-:Y:S02]  /*2f60*/  IMAD.MOV.U32 R23, RZ, RZ, R17 ;  /* 0x000000ffff177224 */ /* 0x000fe400078e0011 */
[----:B------:R-:W-:Y:S01]  /*2f70*/  IMAD.X R5, RZ, RZ, R3, P0 ;  /* 0x000000ffff057224 */ /* 0x000fe200000e0603 */
[----:B------:R-:W-:-:S04]  /*2f80*/  ISETP.NE.AND P0, PT, R22, RZ, PT ;  /* 0x000000ff1600720c */ /* 0x000fc80003f05270 */
[----:B------:R-:W-:Y:S01]  /*2f90*/  @!PT LDS RZ, [RZ] ;  /* 0x00000000fffff984 */ /* 0x000fe20000000800 */
[----:B------:R-:W-:Y:S01]  /*2fa0*/  @!PT LDS RZ, [RZ] ;  /* 0x00000000fffff984 */ /* 0x000fe20000000800 */
[----:B------:R-:W-:Y:S01]  /*2fb0*/  @!PT LDS RZ, [RZ] ;  /* 0x00000000fffff984 */ /* 0x000fe20000000800 */
[----:B------:R0:W-:Y:S09]  /*2fc0*/  LDGSTS.E [R9], desc[UR12][R4.64] ;  /* 0x0000000004097fae */ /* 0x0001f2000b9a100c */
[----:B------:R-:W-:Y:S05]  /*2fd0*/  @!P0 BRA `(.L_x_17) ;  /* 0x0000000000488947 */ /* 0x000fea0003800000 */
[----:B0-----:R-:W-:Y:S01]  /*2fe0*/  IADD3 R4, P0, PT, R17, R2, RZ ;  /* 0x0000000211047210 */ /* 0x001fe20007f1e0ff */
[----:B------:R-:W-:Y:S02]  /*2ff0*/  VIADD R9, R9, UR8 ;  /* 0x0000000809097c36 */ /* 0x000fe40008000000 */
[----:B------:R-:W-:Y:S02]  /*3000*/  IMAD.MOV.U32 R23, RZ, RZ, R19 ;  /* 0x000000ffff177224 */ /* 0x000fe400078e0013 */
[----:B------:R-:W-:Y:S01]  /*3010*/  IMAD.X R5, RZ, RZ, R3, P0 ;  /* 0x000000ffff057224 */ /* 0x000fe200000e0603 */
[----:B------:R-:W-:-:S04]  /*3020*/  ISETP.NE.AND P0, PT, R22, 0x1, PT ;  /* 0x000000011600780c */ /* 0x000fc80003f05270 */
[----:B------:R-:W-:Y:S01]  /*3030*/  @!PT LDS RZ, [RZ] ;  /* 0x00000000fffff984 */ /* 0x000fe20000000800 */
[----:B------:R-:W-:Y:S01]  /*3040*/  @!PT LDS RZ, [RZ] ;  /* 0x00000000fffff984 */ /* 0x000fe20000000800 */
[----:B------:R-:W-:Y:S01]  /*3050*/  @!PT LDS RZ, [RZ] ;  /* 0x00000000fffff984 */ /* 0x000fe20000000800 */
[----:B------:R1:W-:Y:S09]  /*3060*/  LDGSTS.E [R9], desc[UR12][R4.64] ;  /* 0x0000000004097fae */ /* 0x0003f2000b9a100c */
[----:B------:R-:W-:Y:S05]  /*3070*/  @!P0 BRA `(.L_x_17) ;  /* 0x0000000000208947 */ /* 0x000fea0003800000 */
[----:B-1----:R-:W-:Y:S01]  /*3080*/  IADD3 R4, P0, PT, R19, R2, RZ ;  /* 0x0000000213047210 */ /* 0x002fe20007f1e0ff */
[----:B------:R-:W-:Y:S02]  /*3090*/  VIADD R9, R9, UR8 ;  /* 0x0000000809097c36 */ /* 0x000fe40008000000 */
[----:B------:R-:W-:Y:S02]  /*30a0*/  IMAD.MOV.U32 R23, RZ, RZ, R16 ;  /* 0x000000ffff177224 */ /* 0x000fe400078e0010 */
[----:B------:R-:W-:-:S05]  /*30b0*/  IMAD.X R5, RZ, RZ, R3, P0 ;  /* 0x000000ffff057224 */ /* 0x000fca00000e0603 */
[----:B------:R-:W-:Y:S01]  /*30c0*/  @!PT LDS RZ, [RZ] ;  /* 0x00000000fffff984 */ /* 0x000fe20000000800 */
[----:B------:R-:W-:Y:S01]  /*30d0*/  @!PT LDS RZ, [RZ] ;  /* 0x00000000fffff984 */ /* 0x000fe20000000800 */
[----:B------:R-:W-:Y:S01]  /*30e0*/  @!PT LDS RZ, [RZ] ;  /* 0x00000000fffff984 */ /* 0x000fe20000000800 */
[----:B------:R2:W-:Y:S03]  /*30f0*/  LDGSTS.E [R9], desc[UR12][R4.64] ;  /* 0x0000000004097fae */ /* 0x0005e6000b9a100c */
.L_x_17:
[----:B------:R-:W-:Y:S05]  /*3100*/  BSYNC.RECONVERGENT B1 ;  /* 0x0000000000017941 */ /* 0x000fea0003800200 */
.L_x_16:
[----:B------:R-:W-:-:S13]  /*3110*/  ISETP.GE.U32.AND P0, PT, R0, 0x3, PT ;  /* 0x000000030000780c */ /* 0x000fda0003f06070 */
[----:B------:R-:W-:Y:S05]  /*3120*/  @!P0 BRA `(.L_x_15) ;  /* 0x0000000000648947 */ /* 0x000fea0003800000 */
.L_x_18:
[----:B---3--:R-:W-:Y:S01]  /*3130*/  IADD3 R12, P0, PT, R2, R23, RZ ;  /* 0x00000017020c7210 */ /* 0x008fe20007f1e0ff */
[----:B012---:R-:W-:Y:S02]  /*3140*/  VIADD R5, R23, UR8 ;  /* 0x0000000817057c36 */ /* 0x007fe40008000000 */
[----:B------:R-:W-:Y:S02]  /*3150*/  IMAD.IADD R25, R24, 0x1, R23 ;  /* 0x0000000118197824 */ /* 0x000fe400078e0217 */
[----:B------:R-:W-:Y:S02]  /*3160*/  VIADD R9, R5, UR8 ;  /* 0x0000000805097c36 */ /* 0x000fe40008000000 */
[--C-:B------:R-:W-:Y:S01]  /*3170*/  IMAD.X R13, RZ, RZ, R3.reuse, P0 ;  /* 0x000000ffff0d7224 */ /* 0x100fe200000e0603 */
[C---:B------:R-:W-:Y:S01]  /*3180*/  IADD3 R4, P0, PT, R2.reuse, R5, RZ ;  /* 0x0000000502047210 */ /* 0x040fe20007f1e0ff */
[----:B------:R-:W-:Y:S02]  /*3190*/  VIADD R23, R9, UR8 ;  /* 0x0000000809177c36 */ /* 0x000fe40008000000 */
[----:B------:R-:W-:Y:S01]  /*31a0*/  VIADD R27, R25, UR8 ;  /* 0x00000008191b7c36 */ /* 0x000fe20008000000 */
[----:B------:R-:W-:Y:S01]  /*31b0*/  @!PT LDS RZ, [RZ] ;  /* 0x00000000fffff984 */ /* 0x000fe20000000800 */
[----:B------:R-:W-:Y:S01]  /*31c0*/  @!PT LDS RZ, [RZ] ;  /* 0x00000000fffff984 */ /* 0x000fe20000000800 */
[----:B------:R-:W-:Y:S01]  /*31d0*/  @!PT LDS RZ, [RZ] ;  /* 0x00000000fffff984 */ /* 0x000fe20000000800 */
[----:B------:R3:W-:Y:S01]  /*31e0*/  LDGSTS.E [R25], desc[UR12][R12.64] ;  /* 0x000000000c197fae */ /* 0x0007e2000b9a100c */
[--C-:B------:R-:W-:Y:S01]  /*31f0*/  IMAD.X R5, RZ, RZ, R3.reuse, P0 ;  /* 0x000000ffff057224 */ /* 0x100fe200000e0603 */
[C---:B------:R-:W-:Y:S01]  /*3200*/  IADD3 R8, P0, PT, R2.reuse, R9, RZ ;  /* 0x0000000902087210 */ /* 0x040fe20007f1e0ff */
[----:B------:R-:W-:Y:S01]  /*3210*/  VIADD R29, R27, UR8 ;  /* 0x000000081b1d7c36 */ /* 0x000fe20008000000 */
[----:B------:R-:W-:Y:S01]  /*3220*/  IADD3 R10, P2, PT, R2, R23, RZ ;  /* 0x00000017020a7210 */ /* 0x000fe20007f5e0ff */
[----:B------:R-:W-:Y:S01]  /*3230*/  VIADD R23, R23, UR8 ;  /* 0x0000000817177c36 */ /* 0x000fe20008000000 */
[----:B------:R3:W-:Y:S01]  /*3240*/  LDGSTS.E [R27], desc[UR12][R4.64] ;  /* 0x00000000041b7fae */ /* 0x0007e2000b9a100c */
[----:B------:R-:W-:-:S02]  /*3250*/  IMAD.X R9, RZ, RZ, R3, P0 ;  /* 0x000000ffff097224 */ /* 0x000fc400000e0603 */
[----:B------:R-:W-:Y:S01]  /*3260*/  IMAD.X R11, RZ, RZ, R3, P2 ;  /* 0x000000ffff0b7224 */ /* 0x000fe200010e0603 */
[----:B------:R-:W-:Y:S01]  /*3270*/  ISETP.GE.AND P0, PT, R23, UR6, PT ;  /* 0x0000000617007c0c */ /* 0x000fe2000bf06270 */
[----:B------:R-:W-:Y:S01]  /*3280*/  VIADD R26, R29, UR8 ;  /* 0x000000081d1a7c36 */ /* 0x000fe20008000000 */
[----:B------:R3:W-:Y:S04]  /*3290*/  LDGSTS.E [R29], desc[UR12][R8.64] ;  /* 0x00000000081d7fae */ /* 0x0007e8000b9a100c */
[----:B------:R3:W-:Y:S07]  /*32a0*/  LDGSTS.E [R26], desc[UR12][R10.64] ;  /* 0x000000000a1a7fae */ /* 0x0007ee000b9a100c */
[----:B------:R-:W-:Y:S05]  /*32b0*/  @!P0 BRA `(.L_x_18) ;  /* 0xfffffffc009c8947 */ /* 0x000fea000383ffff */
.L_x_15:
[----:B------:R-:W-:Y:S05]  /*32c0*/  BSYNC.RECONVERGENT B0 ;  /* 0x0000000000007941 */ /* 0x000fea0003800200 */
.L_x_14:
[----:B------:R-:W-:Y:S01]  /*32d0*/  NOP ;  /* 0x0000000000007918 */ /* 0x000fe20000000000 */
[----:B------:R-:W-:Y:S01]  /*32e0*/  SYNCS.ARRIVE.TRANS64.RED.A0T1 RZ, [UR5], RZ ;  /* 0x000000ffffff79a7 */ /* 0x000fe20008200405 */
[----:B------:R-:W-:Y:S01]  /*32f0*/  ARRIVES.LDGSTSBAR.64.TRANSCNT [UR5] ;  /* 0x00000000ff0079b0 */ /* 0x000fe20008002a05 */
[----:B------:R-:W-:Y:S01]  /*3300*/  NOP ;  /* 0x0000000000007918 */ /* 0x000fe20000000000 */
[----:B------:R-:W-:Y:S01]  /*3310*/  SYNCS.ARRIVE.TRANS64.A1T0 RZ, [UR5], RZ ;  /* 0x000000ffffff79a7 */ /* 0x000fe20008100005 */
[----:B------:R-:W-:Y:S01]  /*3320*/  LOP3.LUT R2, R18, 0xffff, RZ, 0xc0, !PT ;  /* 0x0000ffff12027812 */ /* 0x000fe200078ec0ff */
[----:B------:R-:W-:Y:S01]  /*3330*/  VIADD R21, R21, 0x1 ;  /* 0x0000000115157836 */ /* 0x000fe20000000000 */
[----:B---3--:R-:W-:Y:S02]  /*3340*/  LOP3.LUT R8, R14, 0xff, RZ, 0xc0, !PT ;  /* 0x000000ff0e087812 */ /* 0x008fe400078ec0ff */
[----:B------:R-:W-:-:S04]  /*3350*/  SHF.R.U32.HI R2, RZ, 0x1, R2 ;  /* 0x00000001ff027819 */ /* 0x000fc80000011602 */
[----:B012---:R-:W-:Y:S02]  /*3360*/  LOP3.LUT R4, R2, 0x1, RZ, 0xc0, !PT ;  /* 0x0000000102047812 */ /* 0x007fe400078ec0ff */
[----:B------:R-:W-:Y:S02]  /*3370*/  CS2R R2, SR_GLOBALTIMERLO ;  /* 0x0000000000027805 */ /* 0x000fe40000015200 */
[----:B------:R-:W-:Y:S02]  /*3380*/  LEA R8, R8, UR9, 0x4 ;  /* 0x0000000908087c11 */ /* 0x000fe4000f8e20ff */
[----:B------:R-:W-:-:S04]  /*3390*/  SHF.L.U32 R5, R4, 0x1f, RZ ;  /* 0x0000001f04057819 */ /* 0x000fc800000006ff */
[----:B------:R-:W0:Y:S02]  /*33a0*/  SYNCS.PHASECHK.TRANS64.TRYWAIT P0, [R8+URZ], R5 ;  /* 0x00000005080075a7 */ /* 0x000e2400080011ff */
[----:B0-----:R-:W-:Y:S05]  /*33b0*/  @P0 BRA `(.L_x_19) ;  /* 0x0000000000600947 */ /* 0x001fea0003800000 */
[----:B------:R-:W-:Y:S01]  /*33c0*/  SHF.L.U32 R11, R4, 0x1f, RZ ;  /* 0x0000001f040b7819 */ /* 0x000fe200000006ff */
[----:B------:R-:W-:-:S06]  /*33d0*/  UMOV UR4, URZ ;  /* 0x000000ff00047c82 */ /* 0x000fcc0008000000 */
.L_x_22:
        /* <DEDUP_REMOVED lines=11> */
.L_x_21:
        /* <DEDUP_REMOVED lines=9> */
.L_x_20:
[----:B------:R-:W0:Y:S02]  /*3520*/  SYNCS.PHASECHK.TRANS64.TRYWAIT P0, [R8+URZ], R11 ;  /* 0x0000000b080075a7 */ /* 0x000e2400080011ff */
[----:B0-----:R-:W-:Y:S05]  /*3530*/  @!P0 BRA `(.L_x_22) ;  /* 0xfffffffc00a88947 */ /* 0x001fea000383ffff */
.L_x_19:
[----:B------:R-:W0:Y:S01]  /*3540*/  LDC.64 R2, c[0x0][0x390] ;  /* 0x0000e400ff027b82 */ /* 0x000e220000000a00 */
[----:B------:R-:W-:Y:S01]  /*3550*/  UMOV UR4, 0x400 ;  /* 0x0000040000047882 */ /* 0x000fe20000000000 */
[----:B------:R-:W-:Y:S01]  /*3560*/  VIADD R14, R14, 0x1 ;  /* 0x000000010e0e7836 */ /* 0x000fe20000000000 */
[----:B------:R-:W-:Y:S01]  /*3570*/  UIADD3 UR4, UPT, UPT, UR4, 0x30, URZ ;  /* 0x0000003004047890 */ /* 0x000fe2000fffe0ff */
[----:B------:R-:W-:-:S03]  /*3580*/  VIADD R7, R7, 0x1 ;  /* 0x0000000107077836 */ /* 0x000fc60000000000 */
[----:B------:R-:W-:Y:S01]  /*3590*/  LOP3.LUT R10, R14, 0xff, RZ, 0xc0, !PT ;  /* 0x000000ff0e0a7812 */ /* 0x000fe200078ec0ff */
[----:B------:R-:W1:Y:S01]  /*35a0*/  S2UR UR5, SR_CgaCtaId ;  /* 0x00000000000579c3 */ /* 0x000e620000008800 */
[----:B0-----:R-:W-:Y:S02]  /*35b0*/  SEL R5, R3, RZ, P1 ;  /* 0x000000ff03057207 */ /* 0x001fe40000800000 */
[----:B------:R-:W-:Y:S02]  /*35c0*/  IADD3 R3, PT, PT, R6, -R3, R20 ;  /* 0x8000000306037210 */ /* 0x000fe40007ffe014 */
[----:B------:R-:W-:Y:S01]  /*35d0*/  ISETP.NE.AND P2, PT, R7, R2, PT ;  /* 0x000000020700720c */ /* 0x000fe20003f45270 */
[----:B------:R-:W-:Y:S01]  /*35e0*/  IMAD.IADD R5, R5, 0x1, R6 ;  /* 0x0000000105057824 */ /* 0x000fe200078e0206 */
[----:B------:R-:W-:Y:S01]  /*35f0*/  ISETP.NE.AND P1, PT, R10, 0x2, PT ;  /* 0x000000020a00780c */ /* 0x000fe20003f25270 */
[----:B-1----:R-:W-:-:S03]  /*3600*/  ULEA UR4, UR5, UR4, 0x18 ;  /* 0x0000000405047291 */ /* 0x002fc6000f8ec0ff */
[----:B------:R-:W-:-:S03]  /*3610*/  SEL R14, R14, RZ, P1 ;  /* 0x000000ff0e0e7207 */ /* 0x000fc60000800000 */
[----:B------:R-:W-:Y:S02]  /*3620*/  LEA R9, R5, UR4, 0x2 ;  /* 0x0000000405097c11 */ /* 0x000fe4000f8e10ff */
[----:B------:R-:W0:Y:S04]  /*3630*/  LDC.64 R4, c[0x0][0x380] ;  /* 0x0000e000ff047b82 */ /* 0x000e280000000a00 */
[----:B------:R-:W1:Y:S01]  /*3640*/  LDS R9, [R9] ;  /* 0x0000000009097984 */ /* 0x000e620000000800 */
[----:B0-----:R-:W-:Y:S01]  /*3650*/  IMAD.WIDE R4, R3, 0x4, R4 ;  /* 0x0000000403047825 */ /* 0x001fe200078e0204 */
[----:B------:R-:W-:-:S04]  /*3660*/  LOP3.LUT R3, R21, 0xff, RZ, 0xc0, !PT ;  /* 0x000000ff15037812 */ /* 0x000fc800078ec0ff */
[----:B------:R-:W-:-:S04]  /*3670*/  ISETP.NE.AND P0, PT, R3, 0x2, PT ;  /* 0x000000020300780c */ /* 0x000fc80003f05270 */
[----:B------:R-:W-:Y:S02]  /*3680*/  SEL R3, RZ, 0x1, P0 ;  /* 0x00000001ff037807 */ /* 0x000fe40000000000 */
[----:B------:R-:W-:Y:S02]  /*3690*/  SEL R21, R21, RZ, P0 ;  /* 0x000000ff15157207 */ /* 0x000fe40000000000 */
[----:B------:R-:W-:-:S04]  /*36a0*/  LOP3.LUT R18, R18, R3, RZ, 0x3c, !PT ;  /* 0x0000000312127212 */ /* 0x000fc800078e3cff */
[----:B------:R-:W-:Y:S01]  /*36b0*/  @!P1 LOP3.LUT R18, R18, 0x2, RZ, 0x3c, !PT ;  /* 0x0000000212129812 */ /* 0x000fe200078e3cff */
[----:B-1----:R-:W-:-:S05]  /*36c0*/  IMAD.SHL.U32 R11, R9, 0x2, RZ ;  /* 0x00000002090b7824 */ /* 0x002fca00078e00ff */
[----:B------:R0:W-:Y:S01]  /*36d0*/  STG.E desc[UR12][R4.64], R11 ;  /* 0x0000000b04007986 */ /* 0x0001e2000c10190c */
[----:B------:R0:W-:Y:S01]  /*36e0*/  SYNCS.ARRIVE.TRANS64.A1T0 RZ, [R8+URZ+0x8], RZ ;  /* 0x000008ff08ff79a7 */ /* 0x0001e200081000ff */
[----:B------:R-:W-:Y:S05]  /*36f0*/  @P2 BRA `(.L_x_23) ;  /* 0xfffffff400442947 */ /* 0x000fea000383ffff */
[----:B0-----:R-:W-:Y:S01]  /*3700*/  LOP3.LUT R4, R18, 0xffff, RZ, 0xc0, !PT ;  /* 0x0000ffff12047812 */ /* 0x001fe200078ec0ff */
[----:B------:R-:W-:-:S03]  /*3710*/  IMAD.SHL.U32 R5, R14, 0x10, RZ ;  /* 0x000000100e057824 */ /* 0x000fc600078e00ff */
[----:B------:R-:W-:Y:S02]  /*3720*/  SHF.R.U32.HI R4, RZ, 0x1, R4 ;  /* 0x00000001ff047819 */ /* 0x000fe40000011604 */
[----:B------:R-:W-:Y:S02]  /*3730*/  LOP3.LUT R5, R5, 0xff0, RZ, 0xe2, !PT ;  /* 0x00000ff005057812 */ /* 0x000fe400078ee2ff */
[----:B------:R-:W-:-:S07]  /*3740*/  LOP3.LUT R4, R4, 0x1, RZ, 0xc0, !PT ;  /* 0x0000000104047812 */ /* 0x000fce00078ec0ff */
.L_x_9:
[----:B------:R-:W-:Y:S02]  /*3750*/  CS2R R2, SR_GLOBALTIMERLO ;  /* 0x0000000000027805 */ /* 0x000fe40000015200 */
[----:B------:R-:W-:Y:S01]  /*3760*/  SHF.L.U32 R8, R4, 0x1f, RZ ;  /* 0x0000001f04087819 */ /* 0x000fe200000006ff */
[----:B------:R-:W-:-:S03]  /*3770*/  VIADD R0, R5, UR9 ;  /* 0x0000000905007c36 */ /* 0x000fc60008000000 */
[----:B------:R-:W0:Y:S02]  /*3780*/  SYNCS.PHASECHK.TRANS64.TRYWAIT P0, [R5+UR9], R8 ;  /* 0x00000008050075a7 */ /* 0x000e240008001109 */
[----:B0-----:R-:W-:Y:S05]  /*3790*/  @P0 BRA `(.L_x_24) ;  /* 0x0000000000600947 */ /* 0x001fea0003800000 */
[----:B------:R-:W-:Y:S01]  /*37a0*/  SHF.L.U32 R9, R4, 0x1f, RZ ;  /* 0x0000001f04097819 */ /* 0x000fe200000006ff */
[----:B------:R-:W-:-:S06]  /*37b0*/  UMOV UR4, URZ ;  /* 0x000000ff00047c82 */ /* 0x000fcc0008000000 */
.L_x_27:
        /* <DEDUP_REMOVED lines=11> */
.L_x_26:
        /* <DEDUP_REMOVED lines=9> */
.L_x_25:
[----:B------:R-:W0:Y:S02]  /*3900*/  SYNCS.PHASECHK.TRANS64.TRYWAIT P0, [R0+URZ], R9 ;  /* 0x00000009000075a7 */ /* 0x000e2400080011ff */
[----:B0-----:R-:W-:Y:S05]  /*3910*/  @!P0 BRA `(.L_x_27) ;  /* 0xfffffffc00a88947 */ /* 0x001fea000383ffff */
.L_x_24:
[----:B------:R-:W0:Y:S01]  /*3920*/  S2UR UR5, SR_SWINHI ;  /* 0x00000000000579c3 */ /* 0x000e220000002f00 */
[----:B------:R-:W-:Y:S01]  /*3930*/  VOTE.ANY R11, PT, PT ;  /* 0x00000000000b7806 */ /* 0x000fe200038e0100 */
[----:B------:R-:W1:Y:S06]  /*3940*/  S2R R13, SR_LANEID ;  /* 0x00000000000d7919 */ /* 0x000e6c0000000000 */
[----:B------:R-:W2:Y:S08]  /*3950*/  LDC.64 R2, c[0x0][0x390] ;  /* 0x0000e400ff027b82 */ /* 0x000eb00000000a00 */
[----:B------:R-:W3:Y:S01]  /*3960*/  S2UR UR8, SR_CgaCtaId ;  /* 0x00000000000879c3 */ /* 0x000ee20000008800 */
[----:B------:R-:W-:Y:S01]  /*3970*/  UMOV UR6, UR9 ;  /* 0x0000000900067c82 */ /* 0x000fe20008000000 */
[----:B0-----:R-:W-:-:S06]  /*3980*/  UMOV UR7, UR5 ;  /* 0x0000000500077c82 */ /* 0x001fcc0008000000 */
[----:B------:R-:W0:Y:S01]  /*3990*/  LDC.64 R8, c[0x0][0x380] ;  /* 0x0000e000ff087b82 */ /* 0x000e220000000a00 */
[----:B------:R-:W-:-:S04]  /*39a0*/  UIADD3 UR5, UP0, UPT, UR6, 0x20, URZ ;  /* 0x0000002006057890 */ /* 0x000fc8000ff1e0ff */
[----:B------:R-:W-:Y:S01]  /*39b0*/  UIADD3.X UR10, UPT, UPT, URZ, UR7, URZ, UP0, !UPT ;  /* 0x00000007ff0a7290 */ /* 0x000fe200087fe4ff */
[----:B--2---:R-:W-:Y:S02]  /*39c0*/  VIADD R2, R2, 0xffffffff ;  /* 0xffffffff02027836 */ /* 0x004fe40000000000 */
[----:B------:R-:W-:Y:S01]  /*39d0*/  IMAD.U32 R4, RZ, RZ, UR5 ;  /* 0x00000005ff047e24 */ /* 0x000fe2000f8e00ff */
[----:B------:R-:W-:Y:S02]  /*39e0*/  UMOV UR5, 0x400 ;  /* 0x0000040000057882 */ /* 0x000fe40000000000 */
[----:B------:R-:W-:Y:S01]  /*39f0*/  LEA.HI R5, R2, R2, RZ, 0x1 ;  /* 0x0000000202057211 */ /* 0x000fe200078f08ff */
[----:B------:R-:W-:-:S03]  /*3a00*/  UIADD3 UR5, UPT, UPT, UR5, 0x30, URZ ;  /* 0x0000003005057890 */ /* 0x000fc6000fffe0ff */
[----:B------:R-:W-:Y:S01]  /*3a10*/  LOP3.LUT R7, R5, 0x3ffffffe, RZ, 0xc0, !PT ;  /* 0x3ffffffe05077812 */ /* 0x000fe200078ec0ff */
[----:B------:R-:W-:Y:S01]  /*3a20*/  IMAD.U32 R5, RZ, RZ, UR10 ;  /* 0x0000000aff057e24 */ /* 0x000fe2000f8e00ff */
[----:B---3--:R-:W-:-:S03]  /*3a30*/  ULEA UR5, UR8, UR5, 0x18 ;  /* 0x0000000508057291 */ /* 0x008fc6000f8ec0ff */
[----:B------:R-:W2:Y:S01]  /*3a40*/  MATCH.ANY.U64 R4, R4 ;  /* 0x00000000040473a1 */ /* 0x000ea200000e8200 */
[----:B------:R-:W-:-:S04]  /*3a50*/  IMAD.IADD R7, R2, 0x1, -R7 ;  /* 0x0000000102077824 */ /* 0x000fc800078e0a07 */
[-CC-:B------:R-:W-:Y:S02]  /*3a60*/  IMAD R7, R7, R3.reuse, R6.reuse ;  /* 0x0000000307077224 */ /* 0x180fe400078e0206 */
[----:B------:R-:W-:-:S03]  /*3a70*/  IMAD R3, R2, R3, R6 ;  /* 0x0000000302037224 */ /* 0x000fc600078e0206 */
[----:B------:R-:W-:Y:S01]  /*3a80*/  LEA R7, R7, UR5, 0x2 ;  /* 0x0000000507077c11 */ /* 0x000fe2000f8e10ff */
[----:B0-----:R-:W-:-:S05]  /*3a90*/  IMAD.WIDE R2, R3, 0x4, R8 ;  /* 0x0000000403027825 */ /* 0x001fca00078e0208 */
[----:B------:R-:W0:Y:S01]  /*3aa0*/  LDS R7, [R7] ;  /* 0x0000000007077984 */ /* 0x000e220000000800 */
[----:B--2---:R-:W2:Y:S08]  /*3ab0*/  BREV R10, R4 ;  /* 0x00000004000a7301 */ /* 0x004eb00000000000 */
[----:B--2---:R-:W1:Y:S02]  /*3ac0*/  FLO.U32.SH R10, R10 ;  /* 0x0000000a000a7300 */ /* 0x004e6400000e0400 */
[----:B-1----:R-:W-:Y:S01]  /*3ad0*/  ISETP.NE.AND P0, PT, R13, R10, PT ;  /* 0x0000000a0d00720c */ /* 0x002fe20003f05270 */
[----:B0-----:R-:W-:-:S05]  /*3ae0*/  IMAD.SHL.U32 R5, R7, 0x2, RZ ;  /* 0x0000000207057824 */ /* 0x001fca00078e00ff */
[----:B------:R0:W-:Y:S01]  /*3af0*/  STG.E desc[UR12][R2.64], R5 ;  /* 0x0000000502007986 */ /* 0x0001e2000c10190c */
[----:B------:R0:W-:Y:S06]  /*3b00*/  SYNCS.ARRIVE.TRANS64.A1T0 RZ, [R0+URZ+0x8], RZ ;  /* 0x000008ff00ff79a7 */ /* 0x0001ec00081000ff */
[----:B------:R-:W-:Y:S05]  /*3b10*/  @P0 EXIT ;  /* 0x000000000000094d */ /* 0x000fea0003800000 */
[----:B------:R-:W1:Y:S01]  /*3b20*/  POPC R4, R4 ;  /* 0x0000000400047309 */ /* 0x000e620000000000 */
[----:B0-----:R-:W-:Y:S02]  /*3b30*/  IMAD.U32 R2, RZ, RZ, UR6 ;  /* 0x00000006ff027e24 */ /* 0x001fe4000f8e00ff */
[----:B------:R-:W-:Y:S02]  /*3b40*/  IMAD.U32 R3, RZ, RZ, UR7 ;  /* 0x00000007ff037e24 */ /* 0x000fe4000f8e00ff */
[----:B-1----:R-:W-:Y:S01]  /*3b50*/  IMAD.MOV R5, RZ, RZ, -R4 ;  /* 0x000000ffff057224 */ /* 0x002fe200078e0a04 */
[----:B------:R-:W-:Y:S01]  /*3b60*/  @!PT LDS RZ, [RZ] ;  /* 0x00000000fffff984 */ /* 0x000fe20000000800 */
[----:B------:R-:W-:Y:S01]  /*3b70*/  @!PT LDS RZ, [RZ] ;  /* 0x00000000fffff984 */ /* 0x000fe20000000800 */
[----:B------:R-:W-:Y:S01]  /*3b80*/  @!PT LDS RZ, [RZ] ;  /* 0x00000000fffff984 */ /* 0x000fe20000000800 */
[----:B------:R-:W-:Y:S01]  /*3b90*/  @!PT LDS RZ, [RZ] ;  /* 0x00000000fffff984 */ /* 0x000fe20000000800 */
[----:B------:R0:W-:Y:S06]  /*3ba0*/  MEMBAR.SC.CTA ;  /* 0x0000000000007992 */ /* 0x0001ec0000000000 */
[----:B0-----:R-:W2:Y:S02]  /*3bb0*/  ATOM.E.ADD.STRONG.SM PT, R3, desc[UR12][R2.64+0x20], R5 ;  /* 0x800020050203798a */ /* 0x001ea400081eb10c */
[----:B--2---:R-:W-:Y:S01]  /*3bc0*/  NOP ;  /* 0x0000000000007918 */ /* 0x004fe20000000000 */
[----:B------:R-:W-:-:S13]  /*3bd0*/  ISETP.NE.AND P0, PT, R3, R4, PT ;  /* 0x000000040300720c */ /* 0x000fda0003f05270 */
[----:B------:R-:W-:Y:S05]  /*3be0*/  @P0 EXIT ;  /* 0x000000000000094d */ /* 0x000fea0003800000 */
[----:B------:R-:W0:Y:S02]  /*3bf0*/  SYNCS.CCTL.IV [UR9] ;  /* 0x00000000ff0079b1 */ /* 0x000e240008000009 */
[----:B0-----:R-:W0:Y:S02]  /*3c00*/  SYNCS.CCTL.IV [UR9+0x8] ;  /* 0x00000800ff0079b1 */ /* 0x001e240008000009 */
[----:B0-----:R-:W0:Y:S02]  /*3c10*/  SYNCS.CCTL.IV [UR9+0x10] ;  /* 0x00001000ff0079b1 */ /* 0x001e240008000009 */
[----:B0-----:R-:W-:Y:S01]  /*3c20*/  SYNCS.CCTL.IV [UR9+0x18] ;  /* 0x00001800ff0079b1 */ /* 0x001fe20008000009 */
[----:B------:R-:W-:Y:S05]  /*3c30*/  EXIT ;  /* 0x000000000000794d */ /* 0x000fea0003800000 */
.L_x_28:
[----:B------:R-:W-:-:S00]  /*3c40*/  BRA `(.L_x_28) ;  /* 0xfffffffc00fc7947 */ /* 0x000fc0000383ffff */
[----:B------:R-:W-:-:S00]  /*3c50*/  NOP ;  /* 0x0000000000007918 */ /* 0x000fc00000000000 */
        /* <DEDUP_REMOVED lines=10> */
.L_x_29:


//--------------------- .nv.shared._Z24multiStagePipelineKernelPiPKiii --------------------------
	.section	.nv.shared._Z24multiStagePipelineKernelPiPKiii,"aw",@nobits
	.sectionflags	@""
	.align	16
.nv.shared._Z24multiStagePipelineKernelPiPKiii:
	.zero		1072


//--------------------- .nv.shared.reserved.0     --------------------------
	.section	.nv.shared.reserved.0,"aw",@nobits
	.weak		__nv_reservedSMEM_offset_0_alias
	.size		__nv_reservedSMEM_offset_0_alias, 0, 64
	.other		__nv_reservedSMEM_offset_0_alias,@"STO_CUDA_RESERVED_SHARED STV_DEFAULT"
__nv_reservedSMEM_offset_0_alias:
	.zero		0
	.zero		64


//--------------------- .nv.constant0._Z24multiStagePipelineKernelPiPKiii --------------------------
	.section	.nv.constant0._Z24multiStagePipelineKernelPiPKiii,"a",@progbits
	.sectionflags	@""
	.align	4
.nv.constant0._Z24multiStagePipelineKernelPiPKiii:
	.zero		920


//--------------------- SYMBOLS --------------------------

	.type		.nv.reservedSmem.offset0,@object
	.size		.nv.reservedSmem.offset0,0x4
	.type		.nv.reservedSmem.cap,@object
	.size		.nv.reservedSmem.cap,0x4
